
	.version 2.3
	.target sm_20
	.address_size 64
	// compiled with /sciclone/data20/adwait/software/cuda/open64/lib//be
	// nvopencc 4.0 built on 2011-05-12

	.visible .func (.param .s32 __cudaretf__Z11ToGlobalRowiii) _Z11ToGlobalRowiii (.param .s32 __cudaparmf1__Z11ToGlobalRowiii, .param .s32 __cudaparmf2__Z11ToGlobalRowiii, .param .s32 __cudaparmf3__Z11ToGlobalRowiii)

	.visible .func (.param .s32 __cudaretf__Z11ToGlobalColiii) _Z11ToGlobalColiii (.param .s32 __cudaparmf1__Z11ToGlobalColiii, .param .s32 __cudaparmf2__Z11ToGlobalColiii, .param .s32 __cudaparmf3__Z11ToGlobalColiii)

	.visible .func (.param .s32 __cudaretf__Z9ToFlatIdxiii) _Z9ToFlatIdxiii (.param .s32 __cudaparmf1__Z9ToFlatIdxiii, .param .s32 __cudaparmf2__Z9ToFlatIdxiii, .param .s32 __cudaparmf3__Z9ToFlatIdxiii)

	//-----------------------------------------------------------
	// Compiling /tmp/tmpxft_0000c11d_00000000-15_CUDAStencilKernel.compute_20.cpp3.i (/local/scr/adwait/TMPDIR/ccBI#.w1RJeH)
	//-----------------------------------------------------------

	//-----------------------------------------------------------
	// Options:
	//-----------------------------------------------------------
	//  Target:ptx, ISA:sm_20, Endian:little, Pointer Size:64
	//  -O3	(Optimization level)
	//  -g0	(Debug level)
	//  -m2	(Report advisories)
	//-----------------------------------------------------------

	.file	1	"<command-line>"
	.file	2	"/tmp/tmpxft_0000c11d_00000000-14_CUDAStencilKernel.compute_20.cudafe2.gpu"
	.file	3	"/usr/lib/gcc/x86_64-redhat-linux/4.4.6/include/stddef.h"
	.file	4	"/sciclone/data20/adwait/software/cuda/bin/../include/crt/device_runtime.h"
	.file	5	"/sciclone/data20/adwait/software/cuda/bin/../include/host_defines.h"
	.file	6	"/sciclone/data20/adwait/software/cuda/bin/../include/builtin_types.h"
	.file	7	"/sciclone/data20/adwait/software/cuda/bin/../include/device_types.h"
	.file	8	"/sciclone/data20/adwait/software/cuda/bin/../include/driver_types.h"
	.file	9	"/sciclone/data20/adwait/software/cuda/bin/../include/surface_types.h"
	.file	10	"/sciclone/data20/adwait/software/cuda/bin/../include/texture_types.h"
	.file	11	"/sciclone/data20/adwait/software/cuda/bin/../include/vector_types.h"
	.file	12	"/sciclone/data20/adwait/software/cuda/bin/../include/device_launch_parameters.h"
	.file	13	"/sciclone/data20/adwait/software/cuda/bin/../include/crt/storage_class.h"
	.file	14	"/usr/include/bits/types.h"
	.file	15	"/usr/include/time.h"
	.file	16	"CUDAStencilKernel.cu"
	.file	17	"/sciclone/data20/adwait/software/cuda/bin/../include/common_functions.h"
	.file	18	"/sciclone/data20/adwait/software/cuda/bin/../include/math_functions.h"
	.file	19	"/sciclone/data20/adwait/software/cuda/bin/../include/math_constants.h"
	.file	20	"/sciclone/data20/adwait/software/cuda/bin/../include/device_functions.h"
	.file	21	"/sciclone/data20/adwait/software/cuda/bin/../include/sm_11_atomic_functions.h"
	.file	22	"/sciclone/data20/adwait/software/cuda/bin/../include/sm_12_atomic_functions.h"
	.file	23	"/sciclone/data20/adwait/software/cuda/bin/../include/sm_13_double_functions.h"
	.file	24	"/sciclone/data20/adwait/software/cuda/bin/../include/sm_20_atomic_functions.h"
	.file	25	"/sciclone/data20/adwait/software/cuda/bin/../include/sm_20_intrinsics.h"
	.file	26	"/sciclone/data20/adwait/software/cuda/bin/../include/surface_functions.h"
	.file	27	"/sciclone/data20/adwait/software/cuda/bin/../include/texture_fetch_functions.h"
	.file	28	"/sciclone/data20/adwait/software/cuda/bin/../include/math_functions_dbl_ptx3.h"


	.visible .func (.param .s32 __cudaretf__Z11ToGlobalRowiii) _Z11ToGlobalRowiii (.param .s32 __cudaparmf1__Z11ToGlobalRowiii, .param .s32 __cudaparmf2__Z11ToGlobalRowiii, .param .s32 __cudaparmf3__Z11ToGlobalRowiii)
	{
	.reg .u32 %r<10>;
	.loc	16	69	0
$LDWbegin__Z11ToGlobalRowiii:
	ld.param.u32 	%r1, [__cudaparmf1__Z11ToGlobalRowiii];
	mov.s32 	%r2, %r1;
	ld.param.u32 	%r3, [__cudaparmf2__Z11ToGlobalRowiii];
	mov.s32 	%r4, %r3;
	ld.param.u32 	%r5, [__cudaparmf3__Z11ToGlobalRowiii];
	mov.s32 	%r6, %r5;
	.loc	16	71	0
	mul.lo.s32 	%r7, %r2, %r4;
	add.s32 	%r8, %r6, %r7;
	st.param.s32 	[__cudaretf__Z11ToGlobalRowiii], %r8;
	ret;
$LDWend__Z11ToGlobalRowiii:
	} // _Z11ToGlobalRowiii

	.visible .func (.param .s32 __cudaretf__Z11ToGlobalColiii) _Z11ToGlobalColiii (.param .s32 __cudaparmf1__Z11ToGlobalColiii, .param .s32 __cudaparmf2__Z11ToGlobalColiii, .param .s32 __cudaparmf3__Z11ToGlobalColiii)
	{
	.reg .u32 %r<10>;
	.loc	16	76	0
$LDWbegin__Z11ToGlobalColiii:
	ld.param.u32 	%r1, [__cudaparmf1__Z11ToGlobalColiii];
	mov.s32 	%r2, %r1;
	ld.param.u32 	%r3, [__cudaparmf2__Z11ToGlobalColiii];
	mov.s32 	%r4, %r3;
	ld.param.u32 	%r5, [__cudaparmf3__Z11ToGlobalColiii];
	mov.s32 	%r6, %r5;
	.loc	16	78	0
	mul.lo.s32 	%r7, %r2, %r4;
	add.s32 	%r8, %r6, %r7;
	st.param.s32 	[__cudaretf__Z11ToGlobalColiii], %r8;
	ret;
$LDWend__Z11ToGlobalColiii:
	} // _Z11ToGlobalColiii

	.visible .func (.param .s32 __cudaretf__Z9ToFlatIdxiii) _Z9ToFlatIdxiii (.param .s32 __cudaparmf1__Z9ToFlatIdxiii, .param .s32 __cudaparmf2__Z9ToFlatIdxiii, .param .s32 __cudaparmf3__Z9ToFlatIdxiii)
	{
	.reg .u32 %r<13>;
	.loc	16	83	0
$LDWbegin__Z9ToFlatIdxiii:
	ld.param.u32 	%r1, [__cudaparmf1__Z9ToFlatIdxiii];
	mov.s32 	%r2, %r1;
	ld.param.u32 	%r3, [__cudaparmf2__Z9ToFlatIdxiii];
	mov.s32 	%r4, %r3;
	ld.param.u32 	%r5, [__cudaparmf3__Z9ToFlatIdxiii];
	mov.s32 	%r6, %r5;
	.loc	16	87	0
	add.s32 	%r7, %r2, 1;
	add.s32 	%r8, %r6, 2;
	mul.lo.s32 	%r9, %r7, %r8;
	add.s32 	%r10, %r4, %r9;
	add.s32 	%r11, %r10, 1;
	st.param.s32 	[__cudaretf__Z9ToFlatIdxiii], %r11;
	ret;
$LDWend__Z9ToFlatIdxiii:
	} // _Z9ToFlatIdxiii
	.extern	.shared .align 4 .b8 sh_float[];

	.entry _Z13StencilKernelIfEvPT_S1_iiS0_S0_S0_ (
		.param .u64 __cudaparm__Z13StencilKernelIfEvPT_S1_iiS0_S0_S0__data,
		.param .u64 __cudaparm__Z13StencilKernelIfEvPT_S1_iiS0_S0_S0__newData,
		.param .s32 __cudaparm__Z13StencilKernelIfEvPT_S1_iiS0_S0_S0__alignment,
		.param .s32 __cudaparm__Z13StencilKernelIfEvPT_S1_iiS0_S0_S0__nStripItems,
		.param .f32 __cudaparm__Z13StencilKernelIfEvPT_S1_iiS0_S0_S0__wCenter,
		.param .f32 __cudaparm__Z13StencilKernelIfEvPT_S1_iiS0_S0_S0__wCardinal,
		.param .f32 __cudaparm__Z13StencilKernelIfEvPT_S1_iiS0_S0_S0__wDiagonal)
	{
	.reg .u32 %r<64>;
	.reg .u64 %rd<44>;
	.reg .f32 %f<26>;
	.reg .pred %p<11>;
	.loc	16	101	0
$LDWbegin__Z13StencilKernelIfEvPT_S1_iiS0_S0_S0_:
	.loc	16	117	0
	cvt.s32.u32 	%r1, %ntid.y;
	cvt.s32.u32 	%r2, %nctaid.y;
	mul.lo.s32 	%r3, %r2, %r1;
	add.s32 	%r4, %r3, 2;
	ld.param.s32 	%r5, [__cudaparm__Z13StencilKernelIfEvPT_S1_iiS0_S0_S0__alignment];
	rem.s32 	%r6, %r4, %r5;
	mov.u32 	%r7, 0;
	setp.eq.s32 	%p1, %r6, %r7;
	@%p1 bra 	$Lt_3_6914;
	.loc	16	121	0
	sub.s32 	%r8, %r5, %r6;
	add.s32 	%r9, %r3, %r8;
	add.s32 	%r10, %r9, 2;
	bra.uni 	$Lt_3_6658;
$Lt_3_6914:
	mov.s32 	%r10, %r4;
$Lt_3_6658:
	ld.param.s32 	%r11, [__cudaparm__Z13StencilKernelIfEvPT_S1_iiS0_S0_S0__nStripItems];
	add.s32 	%r12, %r11, 2;
	mov.s32 	%r13, 0;
	setp.gt.s32 	%p2, %r12, %r13;
	cvt.s32.u32 	%r14, %tid.y;
	@!%p2 bra 	$Lt_3_7170;
	mov.u64 	%rd1, sh_float;
	mov.s32 	%r15, %r12;
	cvt.s32.u32 	%r16, %ctaid.y;
	mul.lo.s32 	%r17, %r16, %r1;
	cvt.s32.u32 	%r18, %ctaid.x;
	mul.lo.s32 	%r19, %r18, %r11;
	add.s32 	%r20, %r1, 2;
	add.s32 	%r21, %r17, %r14;
	cvt.s32.u32 	%r22, %tid.x;
	add.s32 	%r23, %r19, %r22;
	mul.lo.s32 	%r24, %r20, %r22;
	mov.s32 	%r25, %r23;
	add.s32 	%r26, %r12, %r23;
	mul.lo.s32 	%r27, %r10, %r23;
	add.s32 	%r28, %r24, %r14;
	add.s32 	%r29, %r27, %r21;
	cvt.s64.s32 	%rd2, %r28;
	cvt.s64.s32 	%rd3, %r20;
	cvt.s64.s32 	%rd4, %r29;
	cvt.s64.s32 	%rd5, %r10;
	mul.wide.s32 	%rd6, %r28, 4;
	mul.wide.s32 	%rd7, %r20, 4;
	mul.wide.s32 	%rd8, %r29, 4;
	mul.wide.s32 	%rd9, %r10, 4;
	add.u64 	%rd10, %rd6, %rd1;
	ld.param.u64 	%rd11, [__cudaparm__Z13StencilKernelIfEvPT_S1_iiS0_S0_S0__data];
	add.u64 	%rd12, %rd11, %rd8;
	mov.s32 	%r30, %r15;
$Lt_3_7682:
 //<loop> Loop body line 121, nesting depth: 1, estimated iterations: unknown
	.loc	16	135	0
	ld.global.f32 	%f1, [%rd12+4];
	st.shared.f32 	[%rd10+4], %f1;
	add.s32 	%r25, %r25, 1;
	add.u64 	%rd12, %rd12, %rd9;
	add.u64 	%rd10, %rd10, %rd7;
	setp.ne.s32 	%p3, %r25, %r26;
	@%p3 bra 	$Lt_3_7682;
$Lt_3_7170:
	mov.u64 	%rd1, sh_float;
	mov.u32 	%r31, 0;
	setp.ne.s32 	%p4, %r14, %r31;
	@%p4 bra 	$Lt_3_8450;
	@!%p2 bra 	$Lt_3_10242;
	mov.s32 	%r32, %r12;
	cvt.s32.u32 	%r33, %ctaid.y;
	mul.lo.s32 	%r17, %r33, %r1;
	cvt.s32.u32 	%r34, %ctaid.x;
	mul.lo.s32 	%r19, %r34, %r11;
	add.s32 	%r20, %r1, 2;
	add.s32 	%r21, %r17, %r14;
	cvt.s32.u32 	%r22, %tid.x;
	add.s32 	%r23, %r19, %r22;
	mul.lo.s32 	%r24, %r20, %r22;
	mov.s32 	%r35, %r23;
	add.s32 	%r26, %r12, %r23;
	mul.lo.s32 	%r36, %r10, %r23;
	add.s32 	%r28, %r24, %r14;
	add.s32 	%r37, %r36, %r21;
	cvt.s64.s32 	%rd13, %r28;
	cvt.s64.s32 	%rd14, %r20;
	cvt.s64.s32 	%rd15, %r37;
	cvt.s64.s32 	%rd16, %r10;
	mul.wide.s32 	%rd6, %r28, 4;
	mul.wide.s32 	%rd7, %r20, 4;
	mul.wide.s32 	%rd17, %r37, 4;
	mul.wide.s32 	%rd9, %r10, 4;
	add.u64 	%rd18, %rd6, %rd1;
	ld.param.u64 	%rd19, [__cudaparm__Z13StencilKernelIfEvPT_S1_iiS0_S0_S0__data];
	add.u64 	%rd20, %rd19, %rd17;
	mov.s32 	%r38, %r32;
$Lt_3_9218:
 //<loop> Loop body line 135, nesting depth: 1, estimated iterations: unknown
	.loc	16	146	0
	ld.global.f32 	%f2, [%rd20+0];
	st.shared.f32 	[%rd18+0], %f2;
	add.s32 	%r35, %r35, 1;
	add.u64 	%rd20, %rd20, %rd9;
	add.u64 	%rd18, %rd18, %rd7;
	setp.ne.s32 	%p5, %r35, %r26;
	@%p5 bra 	$Lt_3_9218;
	bra.uni 	$Lt_3_10242;
$Lt_3_8450:
	sub.s32 	%r39, %r1, 1;
	setp.ne.s32 	%p6, %r14, %r39;
	@%p6 bra 	$Lt_3_10242;
	@!%p2 bra 	$Lt_3_10242;
	mov.s32 	%r40, %r12;
	cvt.s32.u32 	%r41, %ctaid.y;
	mul.lo.s32 	%r17, %r41, %r1;
	cvt.s32.u32 	%r42, %ctaid.x;
	mul.lo.s32 	%r19, %r42, %r11;
	add.s32 	%r20, %r1, 2;
	add.s32 	%r21, %r17, %r14;
	cvt.s32.u32 	%r22, %tid.x;
	add.s32 	%r23, %r19, %r22;
	mul.lo.s32 	%r24, %r20, %r22;
	mov.s32 	%r43, %r23;
	add.s32 	%r26, %r12, %r23;
	mul.lo.s32 	%r44, %r10, %r23;
	add.s32 	%r28, %r24, %r14;
	add.s32 	%r45, %r44, %r21;
	cvt.s64.s32 	%rd21, %r28;
	cvt.s64.s32 	%rd22, %r20;
	cvt.s64.s32 	%rd23, %r45;
	cvt.s64.s32 	%rd24, %r10;
	mul.wide.s32 	%rd6, %r28, 4;
	mul.wide.s32 	%rd7, %r20, 4;
	mul.wide.s32 	%rd25, %r45, 4;
	mul.wide.s32 	%rd9, %r10, 4;
	add.u64 	%rd26, %rd6, %rd1;
	ld.param.u64 	%rd27, [__cudaparm__Z13StencilKernelIfEvPT_S1_iiS0_S0_S0__data];
	add.u64 	%rd28, %rd27, %rd25;
	mov.s32 	%r46, %r40;
$Lt_3_10754:
 //<loop> Loop body line 146, nesting depth: 1, estimated iterations: unknown
	.loc	16	155	0
	ld.global.f32 	%f3, [%rd28+8];
	st.shared.f32 	[%rd26+8], %f3;
	add.s32 	%r43, %r43, 1;
	add.u64 	%rd28, %rd28, %rd9;
	add.u64 	%rd26, %rd26, %rd7;
	setp.ne.s32 	%p7, %r43, %r26;
	@%p7 bra 	$Lt_3_10754;
$Lt_3_10242:
$Lt_3_9730:
$Lt_3_8194:
	.loc	16	160	0
	bar.sync 	0;
	mov.u32 	%r47, 0;
	setp.le.s32 	%p8, %r11, %r47;
	@%p8 bra 	$Lt_3_11266;
	mov.s32 	%r48, %r11;
	cvt.s32.u32 	%r49, %ctaid.y;
	mul.lo.s32 	%r17, %r49, %r1;
	cvt.s32.u32 	%r50, %ctaid.x;
	mul.lo.s32 	%r19, %r50, %r11;
	add.s32 	%r20, %r1, 2;
	mul.lo.s32 	%r51, %r1, 2;
	add.s32 	%r21, %r17, %r14;
	cvt.s32.u32 	%r22, %tid.x;
	add.s32 	%r23, %r19, %r22;
	mul.lo.s32 	%r24, %r20, %r22;
	add.s32 	%r52, %r51, 4;
	add.s32 	%r53, %r23, %r11;
	add.s32 	%r54, %r23, 1;
	add.s32 	%r55, %r53, 1;
	add.s32 	%r28, %r24, %r14;
	cvt.s64.s32 	%rd29, %r28;
	cvt.s64.s32 	%rd30, %r20;
	mul.wide.s32 	%rd6, %r28, 4;
	mul.wide.s32 	%rd7, %r20, 4;
	cvt.s64.s32 	%rd31, %r10;
	add.u64 	%rd32, %rd6, %rd1;
	mul.wide.s32 	%rd9, %r10, 4;
	add.s32 	%r56, %r24, %r20;
	add.s32 	%r57, %r14, %r56;
	cvt.s64.s32 	%rd33, %r57;
	mul.wide.s32 	%rd34, %r57, 4;
	add.u64 	%rd35, %rd1, %rd34;
	add.s32 	%r58, %r52, %r24;
	add.s32 	%r59, %r14, %r58;
	cvt.s64.s32 	%rd36, %r59;
	mul.wide.s32 	%rd37, %r59, 4;
	add.u64 	%rd38, %rd1, %rd37;
	ld.param.u64 	%rd39, [__cudaparm__Z13StencilKernelIfEvPT_S1_iiS0_S0_S0__newData];
	mul.lo.s32 	%r60, %r10, %r54;
	add.s32 	%r61, %r21, %r60;
	cvt.s64.s32 	%rd40, %r61;
	mul.wide.s32 	%rd41, %r61, 4;
	add.u64 	%rd42, %rd39, %rd41;
	ld.param.f32 	%f4, [__cudaparm__Z13StencilKernelIfEvPT_S1_iiS0_S0_S0__wDiagonal];
	ld.param.f32 	%f5, [__cudaparm__Z13StencilKernelIfEvPT_S1_iiS0_S0_S0__wCenter];
	ld.param.f32 	%f6, [__cudaparm__Z13StencilKernelIfEvPT_S1_iiS0_S0_S0__wCardinal];
	mov.s32 	%r62, %r48;
$Lt_3_11778:
 //<loop> Loop body line 160, nesting depth: 1, estimated iterations: unknown
	.loc	16	179	0
	ld.shared.f32 	%f7, [%rd35+0];
	ld.shared.f32 	%f8, [%rd35+8];
	ld.shared.f32 	%f9, [%rd32+4];
	ld.shared.f32 	%f10, [%rd38+4];
	add.f32 	%f11, %f9, %f10;
	add.f32 	%f12, %f8, %f11;
	add.f32 	%f13, %f7, %f12;
	mul.f32 	%f14, %f6, %f13;
	ld.shared.f32 	%f15, [%rd35+4];
	fma.rn.f32 	%f16, %f5, %f15, %f14;
	ld.shared.f32 	%f17, [%rd38+0];
	ld.shared.f32 	%f18, [%rd32+0];
	ld.shared.f32 	%f19, [%rd32+8];
	ld.shared.f32 	%f20, [%rd38+8];
	add.f32 	%f21, %f19, %f20;
	add.f32 	%f22, %f18, %f21;
	add.f32 	%f23, %f17, %f22;
	fma.rn.f32 	%f24, %f4, %f23, %f16;
	st.global.f32 	[%rd42+4], %f24;
	add.s32 	%r54, %r54, 1;
	add.u64 	%rd42, %rd42, %rd9;
	add.u64 	%rd38, %rd38, %rd7;
	add.u64 	%rd32, %rd32, %rd7;
	add.u64 	%rd35, %rd35, %rd7;
	setp.ne.s32 	%p9, %r54, %r55;
	@%p9 bra 	$Lt_3_11778;
$Lt_3_11266:
	.loc	16	183	0
	exit;
$LDWend__Z13StencilKernelIfEvPT_S1_iiS0_S0_S0_:
	} // _Z13StencilKernelIfEvPT_S1_iiS0_S0_S0_
	.extern	.shared .align 8 .b8 sh_double[];

	.entry _Z13StencilKernelIdEvPT_S1_iiS0_S0_S0_ (
		.param .u64 __cudaparm__Z13StencilKernelIdEvPT_S1_iiS0_S0_S0__data,
		.param .u64 __cudaparm__Z13StencilKernelIdEvPT_S1_iiS0_S0_S0__newData,
		.param .s32 __cudaparm__Z13StencilKernelIdEvPT_S1_iiS0_S0_S0__alignment,
		.param .s32 __cudaparm__Z13StencilKernelIdEvPT_S1_iiS0_S0_S0__nStripItems,
		.param .f64 __cudaparm__Z13StencilKernelIdEvPT_S1_iiS0_S0_S0__wCenter,
		.param .f64 __cudaparm__Z13StencilKernelIdEvPT_S1_iiS0_S0_S0__wCardinal,
		.param .f64 __cudaparm__Z13StencilKernelIdEvPT_S1_iiS0_S0_S0__wDiagonal)
	{
	.reg .u32 %r<64>;
	.reg .u64 %rd<44>;
	.reg .f64 %fd<26>;
	.reg .pred %p<11>;
	.loc	16	101	0
$LDWbegin__Z13StencilKernelIdEvPT_S1_iiS0_S0_S0_:
	.loc	16	117	0
	cvt.s32.u32 	%r1, %ntid.y;
	cvt.s32.u32 	%r2, %nctaid.y;
	mul.lo.s32 	%r3, %r2, %r1;
	add.s32 	%r4, %r3, 2;
	ld.param.s32 	%r5, [__cudaparm__Z13StencilKernelIdEvPT_S1_iiS0_S0_S0__alignment];
	rem.s32 	%r6, %r4, %r5;
	mov.u32 	%r7, 0;
	setp.eq.s32 	%p1, %r6, %r7;
	@%p1 bra 	$Lt_4_6914;
	.loc	16	121	0
	sub.s32 	%r8, %r5, %r6;
	add.s32 	%r9, %r3, %r8;
	add.s32 	%r10, %r9, 2;
	bra.uni 	$Lt_4_6658;
$Lt_4_6914:
	mov.s32 	%r10, %r4;
$Lt_4_6658:
	ld.param.s32 	%r11, [__cudaparm__Z13StencilKernelIdEvPT_S1_iiS0_S0_S0__nStripItems];
	add.s32 	%r12, %r11, 2;
	mov.s32 	%r13, 0;
	setp.gt.s32 	%p2, %r12, %r13;
	cvt.s32.u32 	%r14, %tid.y;
	@!%p2 bra 	$Lt_4_7170;
	mov.u64 	%rd1, sh_double;
	mov.s32 	%r15, %r12;
	cvt.s32.u32 	%r16, %ctaid.y;
	mul.lo.s32 	%r17, %r16, %r1;
	cvt.s32.u32 	%r18, %ctaid.x;
	mul.lo.s32 	%r19, %r18, %r11;
	add.s32 	%r20, %r1, 2;
	add.s32 	%r21, %r17, %r14;
	cvt.s32.u32 	%r22, %tid.x;
	add.s32 	%r23, %r19, %r22;
	mul.lo.s32 	%r24, %r20, %r22;
	mov.s32 	%r25, %r23;
	add.s32 	%r26, %r12, %r23;
	mul.lo.s32 	%r27, %r10, %r23;
	add.s32 	%r28, %r24, %r14;
	add.s32 	%r29, %r27, %r21;
	cvt.s64.s32 	%rd2, %r28;
	cvt.s64.s32 	%rd3, %r20;
	cvt.s64.s32 	%rd4, %r29;
	cvt.s64.s32 	%rd5, %r10;
	mul.wide.s32 	%rd6, %r28, 8;
	mul.wide.s32 	%rd7, %r20, 8;
	mul.wide.s32 	%rd8, %r29, 8;
	mul.wide.s32 	%rd9, %r10, 8;
	add.u64 	%rd10, %rd6, %rd1;
	ld.param.u64 	%rd11, [__cudaparm__Z13StencilKernelIdEvPT_S1_iiS0_S0_S0__data];
	add.u64 	%rd12, %rd11, %rd8;
	mov.s32 	%r30, %r15;
$Lt_4_7682:
 //<loop> Loop body line 121, nesting depth: 1, estimated iterations: unknown
	.loc	16	135	0
	ld.global.f64 	%fd1, [%rd12+8];
	st.shared.f64 	[%rd10+8], %fd1;
	add.s32 	%r25, %r25, 1;
	add.u64 	%rd12, %rd12, %rd9;
	add.u64 	%rd10, %rd10, %rd7;
	setp.ne.s32 	%p3, %r25, %r26;
	@%p3 bra 	$Lt_4_7682;
$Lt_4_7170:
	mov.u64 	%rd1, sh_double;
	mov.u32 	%r31, 0;
	setp.ne.s32 	%p4, %r14, %r31;
	@%p4 bra 	$Lt_4_8450;
	@!%p2 bra 	$Lt_4_10242;
	mov.s32 	%r32, %r12;
	cvt.s32.u32 	%r33, %ctaid.y;
	mul.lo.s32 	%r17, %r33, %r1;
	cvt.s32.u32 	%r34, %ctaid.x;
	mul.lo.s32 	%r19, %r34, %r11;
	add.s32 	%r20, %r1, 2;
	add.s32 	%r21, %r17, %r14;
	cvt.s32.u32 	%r22, %tid.x;
	add.s32 	%r23, %r19, %r22;
	mul.lo.s32 	%r24, %r20, %r22;
	mov.s32 	%r35, %r23;
	add.s32 	%r26, %r12, %r23;
	mul.lo.s32 	%r36, %r10, %r23;
	add.s32 	%r28, %r24, %r14;
	add.s32 	%r37, %r36, %r21;
	cvt.s64.s32 	%rd13, %r28;
	cvt.s64.s32 	%rd14, %r20;
	cvt.s64.s32 	%rd15, %r37;
	cvt.s64.s32 	%rd16, %r10;
	mul.wide.s32 	%rd6, %r28, 8;
	mul.wide.s32 	%rd7, %r20, 8;
	mul.wide.s32 	%rd17, %r37, 8;
	mul.wide.s32 	%rd9, %r10, 8;
	add.u64 	%rd18, %rd6, %rd1;
	ld.param.u64 	%rd19, [__cudaparm__Z13StencilKernelIdEvPT_S1_iiS0_S0_S0__data];
	add.u64 	%rd20, %rd19, %rd17;
	mov.s32 	%r38, %r32;
$Lt_4_9218:
 //<loop> Loop body line 135, nesting depth: 1, estimated iterations: unknown
	.loc	16	146	0
	ld.global.f64 	%fd2, [%rd20+0];
	st.shared.f64 	[%rd18+0], %fd2;
	add.s32 	%r35, %r35, 1;
	add.u64 	%rd20, %rd20, %rd9;
	add.u64 	%rd18, %rd18, %rd7;
	setp.ne.s32 	%p5, %r35, %r26;
	@%p5 bra 	$Lt_4_9218;
	bra.uni 	$Lt_4_10242;
$Lt_4_8450:
	sub.s32 	%r39, %r1, 1;
	setp.ne.s32 	%p6, %r14, %r39;
	@%p6 bra 	$Lt_4_10242;
	@!%p2 bra 	$Lt_4_10242;
	mov.s32 	%r40, %r12;
	cvt.s32.u32 	%r41, %ctaid.y;
	mul.lo.s32 	%r17, %r41, %r1;
	cvt.s32.u32 	%r42, %ctaid.x;
	mul.lo.s32 	%r19, %r42, %r11;
	add.s32 	%r20, %r1, 2;
	add.s32 	%r21, %r17, %r14;
	cvt.s32.u32 	%r22, %tid.x;
	add.s32 	%r23, %r19, %r22;
	mul.lo.s32 	%r24, %r20, %r22;
	mov.s32 	%r43, %r23;
	add.s32 	%r26, %r12, %r23;
	mul.lo.s32 	%r44, %r10, %r23;
	add.s32 	%r28, %r24, %r14;
	add.s32 	%r45, %r44, %r21;
	cvt.s64.s32 	%rd21, %r28;
	cvt.s64.s32 	%rd22, %r20;
	cvt.s64.s32 	%rd23, %r45;
	cvt.s64.s32 	%rd24, %r10;
	mul.wide.s32 	%rd6, %r28, 8;
	mul.wide.s32 	%rd7, %r20, 8;
	mul.wide.s32 	%rd25, %r45, 8;
	mul.wide.s32 	%rd9, %r10, 8;
	add.u64 	%rd26, %rd6, %rd1;
	ld.param.u64 	%rd27, [__cudaparm__Z13StencilKernelIdEvPT_S1_iiS0_S0_S0__data];
	add.u64 	%rd28, %rd27, %rd25;
	mov.s32 	%r46, %r40;
$Lt_4_10754:
 //<loop> Loop body line 146, nesting depth: 1, estimated iterations: unknown
	.loc	16	155	0
	ld.global.f64 	%fd3, [%rd28+16];
	st.shared.f64 	[%rd26+16], %fd3;
	add.s32 	%r43, %r43, 1;
	add.u64 	%rd28, %rd28, %rd9;
	add.u64 	%rd26, %rd26, %rd7;
	setp.ne.s32 	%p7, %r43, %r26;
	@%p7 bra 	$Lt_4_10754;
$Lt_4_10242:
$Lt_4_9730:
$Lt_4_8194:
	.loc	16	160	0
	bar.sync 	0;
	mov.u32 	%r47, 0;
	setp.le.s32 	%p8, %r11, %r47;
	@%p8 bra 	$Lt_4_11266;
	mov.s32 	%r48, %r11;
	cvt.s32.u32 	%r49, %ctaid.y;
	mul.lo.s32 	%r17, %r49, %r1;
	cvt.s32.u32 	%r50, %ctaid.x;
	mul.lo.s32 	%r19, %r50, %r11;
	add.s32 	%r20, %r1, 2;
	mul.lo.s32 	%r51, %r1, 2;
	add.s32 	%r21, %r17, %r14;
	cvt.s32.u32 	%r22, %tid.x;
	add.s32 	%r23, %r19, %r22;
	mul.lo.s32 	%r24, %r20, %r22;
	add.s32 	%r52, %r51, 4;
	add.s32 	%r53, %r23, %r11;
	add.s32 	%r54, %r23, 1;
	add.s32 	%r55, %r53, 1;
	add.s32 	%r28, %r24, %r14;
	cvt.s64.s32 	%rd29, %r28;
	cvt.s64.s32 	%rd30, %r20;
	mul.wide.s32 	%rd6, %r28, 8;
	mul.wide.s32 	%rd7, %r20, 8;
	cvt.s64.s32 	%rd31, %r10;
	add.u64 	%rd32, %rd6, %rd1;
	mul.wide.s32 	%rd9, %r10, 8;
	add.s32 	%r56, %r24, %r20;
	add.s32 	%r57, %r14, %r56;
	cvt.s64.s32 	%rd33, %r57;
	mul.wide.s32 	%rd34, %r57, 8;
	add.u64 	%rd35, %rd1, %rd34;
	add.s32 	%r58, %r52, %r24;
	add.s32 	%r59, %r14, %r58;
	cvt.s64.s32 	%rd36, %r59;
	mul.wide.s32 	%rd37, %r59, 8;
	add.u64 	%rd38, %rd1, %rd37;
	ld.param.u64 	%rd39, [__cudaparm__Z13StencilKernelIdEvPT_S1_iiS0_S0_S0__newData];
	mul.lo.s32 	%r60, %r10, %r54;
	add.s32 	%r61, %r21, %r60;
	cvt.s64.s32 	%rd40, %r61;
	mul.wide.s32 	%rd41, %r61, 8;
	add.u64 	%rd42, %rd39, %rd41;
	ld.param.f64 	%fd4, [__cudaparm__Z13StencilKernelIdEvPT_S1_iiS0_S0_S0__wDiagonal];
	ld.param.f64 	%fd5, [__cudaparm__Z13StencilKernelIdEvPT_S1_iiS0_S0_S0__wCenter];
	ld.param.f64 	%fd6, [__cudaparm__Z13StencilKernelIdEvPT_S1_iiS0_S0_S0__wCardinal];
	mov.s32 	%r62, %r48;
$Lt_4_11778:
 //<loop> Loop body line 160, nesting depth: 1, estimated iterations: unknown
	.loc	16	179	0
	ld.shared.f64 	%fd7, [%rd35+0];
	ld.shared.f64 	%fd8, [%rd35+16];
	ld.shared.f64 	%fd9, [%rd32+8];
	ld.shared.f64 	%fd10, [%rd38+8];
	add.f64 	%fd11, %fd9, %fd10;
	add.f64 	%fd12, %fd8, %fd11;
	add.f64 	%fd13, %fd7, %fd12;
	mul.f64 	%fd14, %fd6, %fd13;
	ld.shared.f64 	%fd15, [%rd35+8];
	mad.rn.f64 	%fd16, %fd5, %fd15, %fd14;
	ld.shared.f64 	%fd17, [%rd38+0];
	ld.shared.f64 	%fd18, [%rd32+0];
	ld.shared.f64 	%fd19, [%rd32+16];
	ld.shared.f64 	%fd20, [%rd38+16];
	add.f64 	%fd21, %fd19, %fd20;
	add.f64 	%fd22, %fd18, %fd21;
	add.f64 	%fd23, %fd17, %fd22;
	mad.rn.f64 	%fd24, %fd4, %fd23, %fd16;
	st.global.f64 	[%rd42+8], %fd24;
	add.s32 	%r54, %r54, 1;
	add.u64 	%rd42, %rd42, %rd9;
	add.u64 	%rd38, %rd38, %rd7;
	add.u64 	%rd32, %rd32, %rd7;
	add.u64 	%rd35, %rd35, %rd7;
	setp.ne.s32 	%p9, %r54, %r55;
	@%p9 bra 	$Lt_4_11778;
$Lt_4_11266:
	.loc	16	183	0
	exit;
$LDWend__Z13StencilKernelIdEvPT_S1_iiS0_S0_S0_:
	} // _Z13StencilKernelIdEvPT_S1_iiS0_S0_S0_




// ===== COMPILED SASS (sm_100) =====

	.target	sm_100

	.elftype	@"ET_EXEC"


//--------------------- .note.nv.tkinfo           --------------------------
	.section	.note.nv.tkinfo,"",@"SHT_NOTE"
	.sectionflags	@"SHF_NOTE_NV_TKINFO"
	.tkinfo
        /*0018*/ 	.word	0x00000002
        /*0030*/ 	.string	""
        /*0030*/ 	.string	"ptxas"
        /*0030*/ 	.string	"Cuda compilation tools, release 13.0, V13.0.88"
        /*0030*/ 	.string	"Build cuda_13.0.r13.0/compiler.36424714_0"
        /*0030*/ 	.string	"-arch sm_100 "



//--------------------- .note.nv.cuinfo           --------------------------
	.section	.note.nv.cuinfo,"",@"SHT_NOTE"
	.sectionflags	@"SHF_NOTE_NV_CUINFO"
        /*0018*/ 	.short	0x0002
        /*001a*/ 	.short	0x0014
        /*001c*/ 	.short	0x0082
	.zero		2


//--------------------- .nv.info                  --------------------------
	.section	.nv.info,"",@"SHT_CUDA_INFO"
	.align	4


	//----- nvinfo : EIATTR_REGCOUNT
	.align		4
        /*0000*/ 	.byte	0x04, 0x2f
        /*0002*/ 	.short	(.L_1 - .L_0)
	.align		4
.L_0:
        /*0004*/ 	.word	index@(_Z13StencilKernelIfEvPT_S1_iiS0_S0_S0_)
        /*0008*/ 	.word	0x00000020


	//----- nvinfo : EIATTR_FRAME_SIZE
	.align		4
.L_1:
        /*000c*/ 	.byte	0x04, 0x11
        /*000e*/ 	.short	(.L_3 - .L_2)
	.align		4
.L_2:
        /*0010*/ 	.word	index@(_Z13StencilKernelIfEvPT_S1_iiS0_S0_S0_)
        /*0014*/ 	.word	0x00000000


	//----- nvinfo : EIATTR_REGCOUNT
	.align		4
.L_3:
        /*0018*/ 	.byte	0x04, 0x2f
        /*001a*/ 	.short	(.L_5 - .L_4)
	.align		4
.L_4:
        /*001c*/ 	.word	index@(_Z13StencilKernelIdEvPT_S1_iiS0_S0_S0_)
        /*0020*/ 	.word	0x00000020


	//----- nvinfo : EIATTR_FRAME_SIZE
	.align		4
.L_5:
        /*0024*/ 	.byte	0x04, 0x11
        /*0026*/ 	.short	(.L_7 - .L_6)
	.align		4
.L_6:
        /*0028*/ 	.word	index@(_Z13StencilKernelIdEvPT_S1_iiS0_S0_S0_)
        /*002c*/ 	.word	0x00000000


	//----- nvinfo : EIATTR_MIN_STACK_SIZE
	.align		4
.L_7:
        /*0030*/ 	.byte	0x04, 0x12
        /*0032*/ 	.short	(.L_9 - .L_8)
	.align		4
.L_8:
        /*0034*/ 	.word	index@(_Z13StencilKernelIdEvPT_S1_iiS0_S0_S0_)
        /*0038*/ 	.word	0x00000000


	//----- nvinfo : EIATTR_MIN_STACK_SIZE
	.align		4
.L_9:
        /*003c*/ 	.byte	0x04, 0x12
        /*003e*/ 	.short	(.L_11 - .L_10)
	.align		4
.L_10:
        /*0040*/ 	.word	index@(_Z13StencilKernelIfEvPT_S1_iiS0_S0_S0_)
        /*0044*/ 	.word	0x00000000
.L_11:


//--------------------- .nv.compat                --------------------------
	.section	.nv.compat,"",@"SHT_CUDA_COMPAT_INFO"
	.align	4
        /*0000*/ 	.byte	0x02, 0x09, 0x00, 0x00, 0x02, 0x02, 0x01, 0x00, 0x02, 0x05, 0x05, 0x00, 0x03, 0x07, 0x01, 0x01
        /*0010*/ 	.byte	0x02, 0x03, 0x00, 0x00, 0x02, 0x06, 0x01, 0x00, 0x04, 0x0b, 0x08, 0x00, 0x01, 0x00, 0x00, 0x00
        /*0020*/ 	.byte	0x00, 0x00, 0x00, 0x00


//--------------------- .nv.info._Z13StencilKernelIdEvPT_S1_iiS0_S0_S0_ --------------------------
	.section	.nv.info._Z13StencilKernelIdEvPT_S1_iiS0_S0_S0_,"",@"SHT_CUDA_INFO"
	.sectionflags	@""
	.align	4


	//----- nvinfo : EIATTR_CUDA_API_VERSION
	.align		4
        /*0000*/ 	.byte	0x04, 0x37
        /*0002*/ 	.short	(.L_13 - .L_12)
.L_12:
        /*0004*/ 	.word	0x00000082


	//----- nvinfo : EIATTR_KPARAM_INFO
	.align		4
.L_13:
        /*0008*/ 	.byte	0x04, 0x17
        /*000a*/ 	.short	(.L_15 - .L_14)
.L_14:
        /*000c*/ 	.word	0x00000000
        /*0010*/ 	.short	0x0006
        /*0012*/ 	.short	0x0028
        /*0014*/ 	.byte	0x00, 0xf0, 0x21, 0x00


	//----- nvinfo : EIATTR_KPARAM_INFO
	.align		4
.L_15:
        /*0018*/ 	.byte	0x04, 0x17
        /*001a*/ 	.short	(.L_17 - .L_16)
.L_16:
        /*001c*/ 	.word	0x00000000
        /*0020*/ 	.short	0x0005
        /*0022*/ 	.short	0x0020
        /*0024*/ 	.byte	0x00, 0xf0, 0x21, 0x00


	//----- nvinfo : EIATTR_KPARAM_INFO
	.align		4
.L_17:
        /*0028*/ 	.byte	0x04, 0x17
        /*002a*/ 	.short	(.L_19 - .L_18)
.L_18:
        /*002c*/ 	.word	0x00000000
        /*0030*/ 	.short	0x0004
        /*0032*/ 	.short	0x0018
        /*0034*/ 	.byte	0x00, 0xf0, 0x21, 0x00


	//----- nvinfo : EIATTR_KPARAM_INFO
	.align		4
.L_19:
        /*0038*/ 	.byte	0x04, 0x17
        /*003a*/ 	.short	(.L_21 - .L_20)
.L_20:
        /*003c*/ 	.word	0x00000000
        /*0040*/ 	.short	0x0003
        /*0042*/ 	.short	0x0014
        /*0044*/ 	.byte	0x00, 0xf0, 0x11, 0x00


	//----- nvinfo : EIATTR_KPARAM_INFO
	.align		4
.L_21:
        /*0048*/ 	.byte	0x04, 0x17
        /*004a*/ 	.short	(.L_23 - .L_22)
.L_22:
        /*004c*/ 	.word	0x00000000
        /*0050*/ 	.short	0x0002
        /*0052*/ 	.short	0x0010
        /*0054*/ 	.byte	0x00, 0xf0, 0x11, 0x00


	//----- nvinfo : EIATTR_KPARAM_INFO
	.align		4
.L_23:
        /*0058*/ 	.byte	0x04, 0x17
        /*005a*/ 	.short	(.L_25 - .L_24)
.L_24:
        /*005c*/ 	.word	0x00000000
        /*0060*/ 	.short	0x0001
        /*0062*/ 	.short	0x0008
        /*0064*/ 	.byte	0x00, 0xf0, 0x21, 0x00


	//----- nvinfo : EIATTR_KPARAM_INFO
	.align		4
.L_25:
        /*0068*/ 	.byte	0x04, 0x17
        /*006a*/ 	.short	(.L_27 - .L_26)
.L_26:
        /*006c*/ 	.word	0x00000000
        /*0070*/ 	.short	0x0000
        /*0072*/ 	.short	0x0000
        /*0074*/ 	.byte	0x00, 0xf0, 0x21, 0x00


	//----- nvinfo : EIATTR_SPARSE_MMA_MASK
	.align		4
.L_27:
        /*0078*/ 	.byte	0x03, 0x50
        /*007a*/ 	.short	0x0000


	//----- nvinfo : EIATTR_MAXREG_COUNT
	.align		4
        /*007c*/ 	.byte	0x03, 0x1b
        /*007e*/ 	.short	0x00ff


	//----- nvinfo : EIATTR_NUM_BARRIERS
	.align		4
        /*0080*/ 	.byte	0x02, 0x4c
        /*0082*/ 	.byte	0x01
	.zero		1


	//----- nvinfo : EIATTR_MERCURY_ISA_VERSION
	.align		4
        /*0084*/ 	.byte	0x03, 0x5f
        /*0086*/ 	.short	0x0101


	//----- nvinfo : EIATTR_VRC_CTA_INIT_COUNT
	.align		4
        /*0088*/ 	.byte	0x02, 0x4a
	.zero		1
	.zero		1


	//----- nvinfo : EIATTR_EXIT_INSTR_OFFSETS
	.align		4
        /*008c*/ 	.byte	0x04, 0x1c
        /*008e*/ 	.short	(.L_29 - .L_28)


	//   ....[0]....
.L_28:
        /*0090*/ 	.word	0x00001210


	//   ....[1]....
        /*0094*/ 	.word	0x00001f80


	//   ....[2]....
        /*0098*/ 	.word	0x00002170


	//----- nvinfo : EIATTR_CRS_STACK_SIZE
	.align		4
.L_29:
        /*009c*/ 	.byte	0x04, 0x1e
        /*009e*/ 	.short	(.L_31 - .L_30)
.L_30:
        /*00a0*/ 	.word	0x00000000


	//----- nvinfo : EIATTR_CBANK_PARAM_SIZE
	.align		4
.L_31:
        /*00a4*/ 	.byte	0x03, 0x19
        /*00a6*/ 	.short	0x0030


	//----- nvinfo : EIATTR_PARAM_CBANK
	.align		4
        /*00a8*/ 	.byte	0x04, 0x0a
        /*00aa*/ 	.short	(.L_33 - .L_32)
	.align		4
.L_32:
        /*00ac*/ 	.word	index@(.nv.constant0._Z13StencilKernelIdEvPT_S1_iiS0_S0_S0_)
        /*00b0*/ 	.short	0x0380
        /*00b2*/ 	.short	0x0030


	//----- nvinfo : EIATTR_SW_WAR
	.align		4
.L_33:
        /*00b4*/ 	.byte	0x04, 0x36
        /*00b6*/ 	.short	(.L_35 - .L_34)
.L_34:
        /*00b8*/ 	.word	0x00000008
.L_35:


//--------------------- .nv.info._Z13StencilKernelIfEvPT_S1_iiS0_S0_S0_ --------------------------
	.section	.nv.info._Z13StencilKernelIfEvPT_S1_iiS0_S0_S0_,"",@"SHT_CUDA_INFO"
	.sectionflags	@""
	.align	4


	//----- nvinfo : EIATTR_CUDA_API_VERSION
	.align		4
        /*0000*/ 	.byte	0x04, 0x37
        /*0002*/ 	.short	(.L_37 - .L_36)
.L_36:
        /*0004*/ 	.word	0x00000082


	//----- nvinfo : EIATTR_KPARAM_INFO
	.align		4
.L_37:
        /*0008*/ 	.byte	0x04, 0x17
        /*000a*/ 	.short	(.L_39 - .L_38)
.L_38:
        /*000c*/ 	.word	0x00000000
        /*0010*/ 	.short	0x0006
        /*0012*/ 	.short	0x0020
        /*0014*/ 	.byte	0x00, 0xf0, 0x11, 0x00


	//----- nvinfo : EIATTR_KPARAM_INFO
	.align		4
.L_39:
        /*0018*/ 	.byte	0x04, 0x17
        /*001a*/ 	.short	(.L_41 - .L_40)
.L_40:
        /*001c*/ 	.word	0x00000000
        /*0020*/ 	.short	0x0005
        /*0022*/ 	.short	0x001c
        /*0024*/ 	.byte	0x00, 0xf0, 0x11, 0x00


	//----- nvinfo : EIATTR_KPARAM_INFO
	.align		4
.L_41:
        /*0028*/ 	.byte	0x04, 0x17
        /*002a*/ 	.short	(.L_43 - .L_42)
.L_42:
        /*002c*/ 	.word	0x00000000
        /*0030*/ 	.short	0x0004
        /*0032*/ 	.short	0x0018
        /*0034*/ 	.byte	0x00, 0xf0, 0x11, 0x00


	//----- nvinfo : EIATTR_KPARAM_INFO
	.align		4
.L_43:
        /*0038*/ 	.byte	0x04, 0x17
        /*003a*/ 	.short	(.L_45 - .L_44)
.L_44:
        /*003c*/ 	.word	0x00000000
        /*0040*/ 	.short	0x0003
        /*0042*/ 	.short	0x0014
        /*0044*/ 	.byte	0x00, 0xf0, 0x11, 0x00


	//----- nvinfo : EIATTR_KPARAM_INFO
	.align		4
.L_45:
        /*0048*/ 	.byte	0x04, 0x17
        /*004a*/ 	.short	(.L_47 - .L_46)
.L_46:
        /*004c*/ 	.word	0x00000000
        /*0050*/ 	.short	0x0002
        /*0052*/ 	.short	0x0010
        /*0054*/ 	.byte	0x00, 0xf0, 0x11, 0x00


	//----- nvinfo : EIATTR_KPARAM_INFO
	.align		4
.L_47:
        /*0058*/ 	.byte	0x04, 0x17
        /*005a*/ 	.short	(.L_49 - .L_48)
.L_48:
        /*005c*/ 	.word	0x00000000
        /*0060*/ 	.short	0x0001
        /*0062*/ 	.short	0x0008
        /*0064*/ 	.byte	0x00, 0xf0, 0x21, 0x00


	//----- nvinfo : EIATTR_KPARAM_INFO
	.align		4
.L_49:
        /*0068*/ 	.byte	0x04, 0x17
        /*006a*/ 	.short	(.L_51 - .L_50)
.L_50:
        /*006c*/ 	.word	0x00000000
        /*0070*/ 	.short	0x0000
        /*0072*/ 	.short	0x0000
        /*0074*/ 	.byte	0x00, 0xf0, 0x21, 0x00


	//----- nvinfo : EIATTR_SPARSE_MMA_MASK
	.align		4
.L_51:
        /*0078*/ 	.byte	0x03, 0x50
        /*007a*/ 	.short	0x0000


	//----- nvinfo : EIATTR_MAXREG_COUNT
	.align		4
        /*007c*/ 	.byte	0x03, 0x1b
        /*007e*/ 	.short	0x00ff


	//----- nvinfo : EIATTR_NUM_BARRIERS
	.align		4
        /*0080*/ 	.byte	0x02, 0x4c
        /*0082*/ 	.byte	0x01
	.zero		1


	//----- nvinfo : EIATTR_MERCURY_ISA_VERSION
	.align		4
        /*0084*/ 	.byte	0x03, 0x5f
        /*0086*/ 	.short	0x0101


	//----- nvinfo : EIATTR_VRC_CTA_INIT_COUNT
	.align		4
        /*0088*/ 	.byte	0x02, 0x4a
	.zero		1
	.zero		1


	//----- nvinfo : EIATTR_EXIT_INSTR_OFFSETS
	.align		4
        /*008c*/ 	.byte	0x04, 0x1c
        /*008e*/ 	.short	(.L_53 - .L_52)


	//   ....[0]....
.L_52:
        /*0090*/ 	.word	0x00001210


	//   ....[1]....
        /*0094*/ 	.word	0x00001f40


	//   ....[2]....
        /*0098*/ 	.word	0x00002130


	//----- nvinfo : EIATTR_CRS_STACK_SIZE
	.align		4
.L_53:
        /*009c*/ 	.byte	0x04, 0x1e
        /*009e*/ 	.short	(.L_55 - .L_54)
.L_54:
        /*00a0*/ 	.word	0x00000000


	//----- nvinfo : EIATTR_CBANK_PARAM_SIZE
	.align		4
.L_55:
        /*00a4*/ 	.byte	0x03, 0x19
        /*00a6*/ 	.short	0x0024


	//----- nvinfo : EIATTR_PARAM_CBANK
	.align		4
        /*00a8*/ 	.byte	0x04, 0x0a
        /*00aa*/ 	.short	(.L_57 - .L_56)
	.align		4
.L_56:
        /*00ac*/ 	.word	index@(.nv.constant0._Z13StencilKernelIfEvPT_S1_iiS0_S0_S0_)
        /*00b0*/ 	.short	0x0380
        /*00b2*/ 	.short	0x0024


	//----- nvinfo : EIATTR_SW_WAR
	.align		4
.L_57:
        /*00b4*/ 	.byte	0x04, 0x36
        /*00b6*/ 	.short	(.L_59 - .L_58)
.L_58:
        /*00b8*/ 	.word	0x00000008
.L_59:


//--------------------- .nv.callgraph             --------------------------
	.section	.nv.callgraph,"",@"SHT_CUDA_CALLGRAPH"
	.align	4
	.sectionentsize	8
	.align		4
        /*0000*/ 	.word	0x00000000
	.align		4
        /*0004*/ 	.word	0xffffffff
	.align		4
        /*0008*/ 	.word	0x00000000
	.align		4
        /*000c*/ 	.word	0xfffffffe
	.align		4
        /*0010*/ 	.word	0x00000000
	.align		4
        /*0014*/ 	.word	0xfffffffd
	.align		4
        /*0018*/ 	.word	0x00000000
	.align		4
        /*001c*/ 	.word	0xfffffffc


//--------------------- .text._Z13StencilKernelIdEvPT_S1_iiS0_S0_S0_ --------------------------
	.section	.text._Z13StencilKernelIdEvPT_S1_iiS0_S0_S0_,"ax",@progbits
	.align	128
.text._Z13StencilKernelIdEvPT_S1_iiS0_S0_S0_:
        .type           _Z13StencilKernelIdEvPT_S1_iiS0_S0_S0_,@function
        .size           _Z13StencilKernelIdEvPT_S1_iiS0_S0_S0_,(.L_x_72 - _Z13StencilKernelIdEvPT_S1_iiS0_S0_S0_)
        .other          _Z13StencilKernelIdEvPT_S1_iiS0_S0_S0_,@"STO_CUDA_ENTRY STV_DEFAULT"
_Z13StencilKernelIdEvPT_S1_iiS0_S0_S0_:
[----:B------:R-:W-:Y:S08]  /*0000*/  LDC R1, c[0x0][0x37c] ;  /* 0x0000df00ff017b82 */ /* 0x000ff00000000800 */
[----:B------:R-:W0:Y:S01]  /*0010*/  LDC R9, c[0x0][0x390] ;  /* 0x0000e400ff097b82 */ /* 0x000e220000000800 */
[----:B------:R-:W1:Y:S01]  /*0020*/  LDCU UR10, c[0x0][0x394] ;  /* 0x00007280ff0a77ac */ /* 0x000e620008000800 */
[----:B------:R-:W2:Y:S06]  /*0030*/  LDCU.64 UR8, c[0x0][0x358] ;  /* 0x00006b00ff0877ac */ /* 0x000eac0008000a00 */
[----:B------:R-:W3:Y:S01]  /*0040*/  LDC R3, c[0x0][0x364] ;  /* 0x0000d900ff037b82 */ /* 0x000ee20000000800 */
[----:B------:R-:W3:Y:S01]  /*0050*/  LDCU UR4, c[0x0][0x374] ;  /* 0x00006e80ff0477ac */ /* 0x000ee20008000800 */
[----:B-1----:R-:W-:Y:S01]  /*0060*/  UIADD3 UR6, UPT, UPT, UR10, 0x2, URZ ;  /* 0x000000020a067890 */ /* 0x002fe2000fffe0ff */
[----:B0-----:R-:W-:-:S04]  /*0070*/  IABS R7, R9 ;  /* 0x0000000900077213 */ /* 0x001fc80000000000 */
[----:B------:R-:W0:Y:S01]  /*0080*/  I2F.RP R6, R7 ;  /* 0x0000000700067306 */ /* 0x000e220000209400 */
[----:B---3--:R-:W-:-:S05]  /*0090*/  IMAD R0, R3, UR4, RZ ;  /* 0x0000000403007c24 */ /* 0x008fca000f8e02ff */
[----:B------:R-:W-:-:S04]  /*00a0*/  IADD3 R2, PT, PT, R0, 0x2, RZ ;  /* 0x0000000200027810 */ /* 0x000fc80007ffe0ff */
[----:B------:R-:W-:Y:S01]  /*00b0*/  ISETP.GE.AND P2, PT, R2, RZ, PT ;  /* 0x000000ff0200720c */ /* 0x000fe20003f46270 */
[----:B0-----:R-:W0:Y:S02]  /*00c0*/  MUFU.RCP R6, R6 ;  /* 0x0000000600067308 */ /* 0x001e240000001000 */
[----:B0-----:R-:W-:Y:S02]  /*00d0*/  IADD3 R4, PT, PT, R6, 0xffffffe, RZ ;  /* 0x0ffffffe06047810 */ /* 0x001fe40007ffe0ff */
[----:B------:R-:W-:-:S04]  /*00e0*/  IABS R6, R2 ;  /* 0x0000000200067213 */ /* 0x000fc80000000000 */
[----:B------:R0:W1:Y:S02]  /*00f0*/  F2I.FTZ.U32.TRUNC.NTZ R5, R4 ;  /* 0x0000000400057305 */ /* 0x000064000021f000 */
[----:B0-----:R-:W-:Y:S01]  /*0100*/  IMAD.MOV.U32 R4, RZ, RZ, RZ ;  /* 0x000000ffff047224 */ /* 0x001fe200078e00ff */
[----:B-1----:R-:W-:-:S05]  /*0110*/  IADD3 R8, PT, PT, RZ, -R5, RZ ;  /* 0x80000005ff087210 */ /* 0x002fca0007ffe0ff */
[----:B------:R-:W-:-:S04]  /*0120*/  IMAD R11, R8, R7, RZ ;  /* 0x00000007080b7224 */ /* 0x000fc800078e02ff */
[----:B------:R-:W-:-:S06]  /*0130*/  IMAD.HI.U32 R5, R5, R11, R4 ;  /* 0x0000000b05057227 */ /* 0x000fcc00078e0004 */
[----:B------:R-:W-:-:S05]  /*0140*/  IMAD.HI.U32 R5, R5, R6, RZ ;  /* 0x0000000605057227 */ /* 0x000fca00078e00ff */
[----:B------:R-:W-:-:S05]  /*0150*/  IADD3 R5, PT, PT, -R5, RZ, RZ ;  /* 0x000000ff05057210 */ /* 0x000fca0007ffe1ff */
[----:B------:R-:W-:-:S05]  /*0160*/  IMAD R4, R7, R5, R6 ;  /* 0x0000000507047224 */ /* 0x000fca00078e0206 */
[----:B------:R-:W-:-:S13]  /*0170*/  ISETP.GT.U32.AND P0, PT, R7, R4, PT ;  /* 0x000000040700720c */ /* 0x000fda0003f04070 */
[----:B------:R-:W-:Y:S02]  /*0180*/  @!P0 IADD3 R4, PT, PT, R4, -R7, RZ ;  /* 0x8000000704048210 */ /* 0x000fe40007ffe0ff */
[----:B------:R-:W-:Y:S02]  /*0190*/  ISETP.NE.AND P0, PT, R9, RZ, PT ;  /* 0x000000ff0900720c */ /* 0x000fe40003f05270 */
[----:B------:R-:W-:-:S13]  /*01a0*/  ISETP.GT.U32.AND P1, PT, R7, R4, PT ;  /* 0x000000040700720c */ /* 0x000fda0003f24070 */
[----:B------:R-:W-:Y:S02]  /*01b0*/  @!P1 IADD3 R4, PT, PT, R4, -R7, RZ ;  /* 0x8000000704049210 */ /* 0x000fe40007ffe0ff */
[----:B------:R-:W-:-:S03]  /*01c0*/  ISETP.LT.AND P1, PT, RZ, UR6, PT ;  /* 0x00000006ff007c0c */ /* 0x000fc6000bf21270 */
[----:B------:R-:W-:Y:S02]  /*01d0*/  IMAD.MOV.U32 R5, RZ, RZ, R4 ;  /* 0x000000ffff057224 */ /* 0x000fe400078e0004 */
[----:B------:R-:W0:Y:S03]  /*01e0*/  S2R R4, SR_TID.Y ;  /* 0x0000000000047919 */ /* 0x000e260000002200 */
[----:B------:R-:W-:Y:S02]  /*01f0*/  @!P2 IADD3 R5, PT, PT, -R5, RZ, RZ ;  /* 0x000000ff0505a210 */ /* 0x000fe40007ffe1ff */
[----:B------:R-:W-:-:S04]  /*0200*/  @!P0 LOP3.LUT R5, RZ, R9, RZ, 0x33, !PT ;  /* 0x00000009ff058212 */ /* 0x000fc800078e33ff */
[----:B------:R-:W-:-:S13]  /*0210*/  ISETP.NE.AND P0, PT, R5, RZ, PT ;  /* 0x000000ff0500720c */ /* 0x000fda0003f05270 */
[----:B------:R-:W-:-:S04]  /*0220*/  @P0 IADD3 R0, PT, PT, R0, R9, -R5 ;  /* 0x0000000900000210 */ /* 0x000fc80007ffe805 */
[----:B------:R-:W-:Y:S02]  /*0230*/  @P0 IADD3 R0, PT, PT, R0, 0x2, RZ ;  /* 0x0000000200000810 */ /* 0x000fe40007ffe0ff */
[----:B------:R-:W-:Y:S01]  /*0240*/  @!P0 MOV R0, R2 ;  /* 0x0000000200008202 */ /* 0x000fe20000000f00 */
[----:B--2---:R-:W-:Y:S06]  /*0250*/  @!P1 BRA `(.L_x_0) ;  /* 0x0000000400489947 */ /* 0x004fec0003800000 */
[----:B------:R-:W1:Y:S01]  /*0260*/  S2R R25, SR_CTAID.X ;  /* 0x0000000000197919 */ /* 0x000e620000002500 */
[----:B------:R-:W0:Y:S01]  /*0270*/  S2UR UR7, SR_CTAID.Y ;  /* 0x00000000000779c3 */ /* 0x000e220000002600 */
[----:B------:R-:W-:Y:S01]  /*0280*/  UMOV UR4, 0x400 ;  /* 0x0000040000047882 */ /* 0x000fe20000000000 */
[C---:B------:R-:W-:Y:S01]  /*0290*/  VIADD R5, R3.reuse, 0x2 ;  /* 0x0000000203057836 */ /* 0x040fe20000000000 */
[----:B------:R-:W1:Y:S01]  /*02a0*/  S2R R8, SR_TID.X ;  /* 0x0000000000087919 */ /* 0x000e620000002100 */
[----:B------:R-:W-:Y:S04]  /*02b0*/  BSSY.RECONVERGENT B0, `(.L_x_0) ;  /* 0x000004c000007945 */ /* 0x000fe80003800200 */
[----:B------:R-:W-:Y:S01]  /*02c0*/  BSSY.RELIABLE B1, `(.L_x_1) ;  /* 0x0000042000017945 */ /* 0x000fe20003800100 */
[----:B------:R-:W2:Y:S08]  /*02d0*/  S2UR UR5, SR_CgaCtaId ;  /* 0x00000000000579c3 */ /* 0x000eb00000008800 */
[----:B------:R-:W3:Y:S01]  /*02e0*/  LDC.64 R26, c[0x0][0x380] ;  /* 0x0000e000ff1a7b82 */ /* 0x000ee20000000a00 */
[----:B0-----:R-:W-:Y:S01]  /*02f0*/  IMAD R7, R3, UR7, R4 ;  /* 0x0000000703077c24 */ /* 0x001fe2000f8e0204 */
[----:B--2---:R-:W-:Y:S01]  /*0300*/  ULEA UR4, UR5, UR4, 0x18 ;  /* 0x0000000405047291 */ /* 0x004fe2000f8ec0ff */
[----:B-1----:R-:W-:-:S02]  /*0310*/  IMAD R25, R25, UR10, R8 ;  /* 0x0000000a19197c24 */ /* 0x002fc4000f8e0208 */
[----:B------:R-:W-:-:S03]  /*0320*/  IMAD R9, R5, R8, R4 ;  /* 0x0000000805097224 */ /* 0x000fc600078e0204 */
[----:B------:R-:W-:Y:S01]  /*0330*/  MOV R6, UR4 ;  /* 0x0000000400067c02 */ /* 0x000fe20008000f00 */
[C---:B------:R-:W-:Y:S01]  /*0340*/  IMAD R7, R25.reuse, R0, R7 ;  /* 0x0000000019077224 */ /* 0x040fe200078e0207 */
[----:B------:R-:W-:-:S03]  /*0350*/  IADD3 R2, PT, PT, R25, UR6, RZ ;  /* 0x0000000619027c10 */ /* 0x000fc6000fffe0ff */
[----:B---3--:R-:W-:Y:S01]  /*0360*/  IMAD.WIDE R26, R7, 0x8, R26 ;  /* 0x00000008071a7825 */ /* 0x008fe200078e021a */
[----:B------:R-:W-:-:S03]  /*0370*/  ISETP.GE.AND P0, PT, R25, R2, PT ;  /* 0x000000021900720c */ /* 0x000fc60003f06270 */
[----:B------:R-:W-:-:S03]  /*0380*/  HFMA2 R7, -RZ, RZ, 0, 0 ;  /* 0x00000000ff077431 */ /* 0x000fc600000001ff */
[----:B------:R-:W-:-:S07]  /*0390*/  IMAD.WIDE R6, R9, 0x8, R6 ;  /* 0x0000000809067825 */ /* 0x000fce00078e0206 */
[----:B------:R-:W-:Y:S05]  /*03a0*/  @P0 BRA `(.L_x_2) ;  /* 0x0000000000cc0947 */ /* 0x000fea0003800000 */
[----:B------:R-:W-:Y:S01]  /*03b0*/  IMAD.IADD R8, R2, 0x1, -R25 ;  /* 0x0000000102087824 */ /* 0x000fe200078e0a19 */
[----:B------:R-:W-:Y:S01]  /*03c0*/  BSSY.RECONVERGENT B2, `(.L_x_3) ;  /* 0x000001d000027945 */ /* 0x000fe20003800200 */
[----:B------:R-:W-:-:S03]  /*03d0*/  PLOP3.LUT P0, PT, PT, PT, PT, 0x80, 0x8 ;  /* 0x000000000008781c */ /* 0x000fc60003f0f070 */
[----:B------:R-:W-:-:S13]  /*03e0*/  ISETP.GT.AND P2, PT, R8, 0x3, PT ;  /* 0x000000030800780c */ /* 0x000fda0003f44270 */
[----:B------:R-:W-:Y:S05]  /*03f0*/  @!P2 BRA `(.L_x_4) ;  /* 0x000000000064a947 */ /* 0x000fea0003800000 */
[----:B------:R-:W-:Y:S02]  /*0400*/  PLOP3.LUT P0, PT, PT, PT, PT, 0x8, 0x80 ;  /* 0x000000000080781c */ /* 0x000fe40003f0e170 */
[----:B------:R-:W-:-:S11]  /*0410*/  IADD3 R24, PT, PT, R2, -0x3, RZ ;  /* 0xfffffffd02187810 */ /* 0x000fd60007ffe0ff */
.L_x_5:
[C---:B0-----:R-:W-:Y:S01]  /*0420*/  IMAD.WIDE R12, R0.reuse, 0x8, R26 ;  /* 0x00000008000c7825 */ /* 0x041fe200078e021a */
[----:B------:R0:W2:Y:S03]  /*0430*/  LDG.E.64 R10, desc[UR8][R26.64+0x8] ;  /* 0x000008081a0a7981 */ /* 0x0000a6000c1e1b00 */
[C---:B------:R-:W-:Y:S02]  /*0440*/  IMAD.WIDE R14, R0.reuse, 0x8, R12 ;  /* 0x00000008000e7825 */ /* 0x040fe400078e020c */
[----:B------:R-:W3:Y:S02]  /*0450*/  LDG.E.64 R12, desc[UR8][R12.64+0x8] ;  /* 0x000008080c0c7981 */ /* 0x000ee4000c1e1b00 */
[----:B------:R-:W-:Y:S02]  /*0460*/  IMAD.WIDE R8, R0, 0x8, R14 ;  /* 0x0000000800087825 */ /* 0x000fe400078e020e */
[----:B------:R-:W4:Y:S04]  /*0470*/  LDG.E.64 R14, desc[UR8][R14.64+0x8] ;  /* 0x000008080e0e7981 */ /* 0x000f28000c1e1b00 */
[----:B------:R-:W5:Y:S01]  /*0480*/  LDG.E.64 R16, desc[UR8][R8.64+0x8] ;  /* 0x0000080808107981 */ /* 0x000f62000c1e1b00 */
[----:B------:R-:W-:-:S02]  /*0490*/  MOV R18, R6 ;  /* 0x0000000600127202 */ /* 0x000fc40000000f00 */
[----:B------:R-:W-:-:S03]  /*04a0*/  MOV R19, R7 ;  /* 0x0000000700137202 */ /* 0x000fc60000000f00 */
[----:B------:R-:W-:-:S04]  /*04b0*/  IMAD.WIDE R18, R5, 0x8, R18 ;  /* 0x0000000805127825 */ /* 0x000fc800078e0212 */
[----:B------:R-:W-:-:S04]  /*04c0*/  IMAD.WIDE R20, R5, 0x8, R18 ;  /* 0x0000000805147825 */ /* 0x000fc800078e0212 */
[----:B------:R-:W-:Y:S02]  /*04d0*/  IMAD.MOV.U32 R19, RZ, RZ, R6 ;  /* 0x000000ffff137224 */ /* 0x000fe400078e0006 */
[----:B------:R-:W-:-:S03]  /*04e0*/  IMAD.WIDE R22, R5, 0x8, R20 ;  /* 0x0000000805167825 */ /* 0x000fc600078e0214 */
[----:B------:R-:W-:Y:S02]  /*04f0*/  MOV R21, R22 ;  /* 0x0000001600157202 */ /* 0x000fe40000000f00 */
[----:B------:R-:W-:-:S04]  /*0500*/  IADD3 R25, PT, PT, R25, 0x4, RZ ;  /* 0x0000000419197810 */ /* 0x000fc80007ffe0ff */
[----:B------:R-:W-:Y:S01]  /*0510*/  ISETP.GE.AND P2, PT, R25, R24, PT ;  /* 0x000000181900720c */ /* 0x000fe20003f46270 */
[----:B0-----:R-:W-:-:S04]  /*0520*/  IMAD.WIDE R26, R0, 0x8, R8 ;  /* 0x00000008001a7825 */ /* 0x001fc800078e0208 */
[----:B------:R-:W-:Y:S01]  /*0530*/  IMAD.WIDE R6, R5, 0x8, R22 ;  /* 0x0000000805067825 */ /* 0x000fe200078e0216 */
[----:B--2---:R0:W-:Y:S04]  /*0540*/  STS.64 [R19+0x8], R10 ;  /* 0x0000080a13007388 */ /* 0x0041e80000000a00 */
[----:B---3--:R0:W-:Y:S04]  /*0550*/  STS.64 [R18+0x8], R12 ;  /* 0x0000080c12007388 */ /* 0x0081e80000000a00 */
[----:B----4-:R0:W-:Y:S04]  /*0560*/  STS.64 [R20+0x8], R14 ;  /* 0x0000080e14007388 */ /* 0x0101e80000000a00 */
[----:B-----5:R0:W-:Y:S01]  /*0570*/  STS.64 [R21+0x8], R16 ;  /* 0x0000081015007388 */ /* 0x0201e20000000a00 */
[----:B------:R-:W-:Y:S05]  /*0580*/  @!P2 BRA `(.L_x_5) ;  /* 0xfffffffc00a4a947 */ /* 0x000fea000383ffff */
.L_x_4:
[----:B------:R-:W-:Y:S05]  /*0590*/  BSYNC.RECONVERGENT B2 ;  /* 0x0000000000027941 */ /* 0x000fea0003800200 */
.L_x_3:
[----:B------:R-:W-:Y:S01]  /*05a0*/  IADD3 R8, PT, PT, R2, -R25, RZ ;  /* 0x8000001902087210 */ /* 0x000fe20007ffe0ff */
[----:B------:R-:W-:Y:S03]  /*05b0*/  BSSY.RECONVERGENT B2, `(.L_x_6) ;  /* 0x000000f000027945 */ /* 0x000fe60003800200 */
[----:B------:R-:W-:-:S13]  /*05c0*/  ISETP.GT.AND P2, PT, R8, 0x1, PT ;  /* 0x000000010800780c */ /* 0x000fda0003f44270 */
[----:B------:R-:W-:Y:S05]  /*05d0*/  @!P2 BRA `(.L_x_7) ;  /* 0x000000000030a947 */ /* 0x000fea0003800000 */
[----:B0-----:R-:W-:Y:S01]  /*05e0*/  IMAD.WIDE R10, R0, 0x8, R26 ;  /* 0x00000008000a7825 */ /* 0x001fe200078e021a */
[----:B------:R0:W2:Y:S04]  /*05f0*/  LDG.E.64 R8, desc[UR8][R26.64+0x8] ;  /* 0x000008081a087981 */ /* 0x0000a8000c1e1b00 */
[----:B------:R-:W3:Y:S01]  /*0600*/  LDG.E.64 R14, desc[UR8][R10.64+0x8] ;  /* 0x000008080a0e7981 */ /* 0x000ee2000c1e1b00 */
[----:B------:R-:W-:Y:S01]  /*0610*/  IMAD.WIDE R12, R5, 0x8, R6 ;  /* 0x00000008050c7825 */ /* 0x000fe200078e0206 */
[----:B------:R-:W-:Y:S02]  /*0620*/  PLOP3.LUT P0, PT, PT, PT, PT, 0x8, 0x80 ;  /* 0x000000000080781c */ /* 0x000fe40003f0e170 */
[----:B------:R-:W-:Y:S01]  /*0630*/  IADD3 R25, PT, PT, R25, 0x2, RZ ;  /* 0x0000000219197810 */ /* 0x000fe20007ffe0ff */
[----:B------:R-:W-:Y:S01]  /*0640*/  IMAD.MOV.U32 R17, RZ, RZ, R6 ;  /* 0x000000ffff117224 */ /* 0x000fe200078e0006 */
[----:B------:R-:W-:Y:S01]  /*0650*/  MOV R19, R12 ;  /* 0x0000000c00137202 */ /* 0x000fe20000000f00 */
[----:B------:R-:W-:-:S04]  /*0660*/  IMAD.WIDE R6, R5, 0x8, R12 ;  /* 0x0000000805067825 */ /* 0x000fc800078e020c */
[----:B0-----:R-:W-:Y:S01]  /*0670*/  IMAD.WIDE R26, R0, 0x8, R10 ;  /* 0x00000008001a7825 */ /* 0x001fe200078e020a */
[----:B--2---:R1:W-:Y:S04]  /*0680*/  STS.64 [R17+0x8], R8 ;  /* 0x0000080811007388 */ /* 0x0043e80000000a00 */
[----:B---3--:R1:W-:Y:S02]  /*0690*/  STS.64 [R19+0x8], R14 ;  /* 0x0000080e13007388 */ /* 0x0083e40000000a00 */
.L_x_7:
[----:B------:R-:W-:Y:S05]  /*06a0*/  BSYNC.RECONVERGENT B2 ;  /* 0x0000000000027941 */ /* 0x000fea0003800200 */
.L_x_6:
[----:B------:R-:W-:-:S13]  /*06b0*/  ISETP.NE.OR P0, PT, R25, R2, P0 ;  /* 0x000000021900720c */ /* 0x000fda0000705670 */
[----:B------:R-:W-:Y:S05]  /*06c0*/  @!P0 BREAK.RELIABLE B1 ;  /* 0x0000000000018942 */ /* 0x000fea0003800100 */
[----:B------:R-:W-:Y:S05]  /*06d0*/  @!P0 BRA `(.L_x_8) ;  /* 0x0000000000248947 */ /* 0x000fea0003800000 */
.L_x_2:
[----:B------:R-:W-:Y:S05]  /*06e0*/  BSYNC.RELIABLE B1 ;  /* 0x0000000000017941 */ /* 0x000fea0003800100 */
.L_x_1:
[----:B-12---:R1:W2:Y:S01]  /*06f0*/  LDG.E.64 R8, desc[UR8][R26.64+0x8] ;  /* 0x000008081a087981 */ /* 0x0062a2000c1e1b00 */
[----:B0-----:R-:W-:Y:S01]  /*0700*/  MOV R11, R6 ;  /* 0x00000006000b7202 */ /* 0x001fe20000000f00 */
[----:B------:R-:W-:Y:S02]  /*0710*/  VIADD R25, R25, 0x1 ;  /* 0x0000000119197836 */ /* 0x000fe40000000000 */
[----:B------:R-:W-:-:S03]  /*0720*/  IMAD.WIDE R6, R5, 0x8, R6 ;  /* 0x0000000805067825 */ /* 0x000fc600078e0206 */
[----:B------:R-:W-:Y:S01]  /*0730*/  ISETP.NE.AND P0, PT, R25, R2, PT ;  /* 0x000000021900720c */ /* 0x000fe20003f05270 */
[----:B-1----:R-:W-:Y:S01]  /*0740*/  IMAD.WIDE R26, R0, 0x8, R26 ;  /* 0x00000008001a7825 */ /* 0x002fe200078e021a */
[----:B--2---:R2:W-:Y:S11]  /*0750*/  STS.64 [R11+0x8], R8 ;  /* 0x000008080b007388 */ /* 0x0045f60000000a00 */
[----:B------:R-:W-:Y:S05]  /*0760*/  @P0 BRA `(.L_x_1) ;  /* 0xfffffffc00e00947 */ /* 0x000fea000383ffff */
.L_x_8:
[----:B------:R-:W-:Y:S05]  /*0770*/  BSYNC.RECONVERGENT B0 ;  /* 0x0000000000007941 */ /* 0x000fea0003800200 */
.L_x_0:
[----:B------:R-:W3:Y:S01]  /*0780*/  S2UR UR5, SR_CgaCtaId ;  /* 0x00000000000579c3 */ /* 0x000ee20000008800 */
[----:B0-----:R-:W-:Y:S01]  /*0790*/  ISETP.NE.AND P0, PT, R4, RZ, PT ;  /* 0x000000ff0400720c */ /* 0x001fe20003f05270 */
[----:B------:R-:W-:Y:S01]  /*07a0*/  UMOV UR4, 0x400 ;  /* 0x0000040000047882 */ /* 0x000fe20000000000 */
[----:B------:R-:W-:Y:S01]  /*07b0*/  BSSY.RECONVERGENT B2, `(.L_x_9) ;  /* 0x00000a2000027945 */ /* 0x000fe20003800200 */
[----:B------:R-:W-:Y:S01]  /*07c0*/  HFMA2 R23, -RZ, RZ, 0, 0 ;  /* 0x00000000ff177431 */ /* 0x000fe200000001ff */
[----:B---3--:R-:W-:-:S06]  /*07d0*/  ULEA UR4, UR5, UR4, 0x18 ;  /* 0x0000000405047291 */ /* 0x008fcc000f8ec0ff */
[----:B------:R-:W-:-:S03]  /*07e0*/  MOV R22, UR4 ;  /* 0x0000000400167c02 */ /* 0x000fc60008000f00 */
[----:B------:R-:W-:Y:S05]  /*07f0*/  @P0 BRA `(.L_x_10) ;  /* 0x00000004003c0947 */ /* 0x000fea0003800000 */
[----:B------:R-:W-:Y:S05]  /*0800*/  @!P1 BRA `(.L_x_11) ;  /* 0x0000000800709947 */ /* 0x000fea0003800000 */
[----:B------:R-:W0:Y:S01]  /*0810*/  S2R R2, SR_CTAID.X ;  /* 0x0000000000027919 */ /* 0x000e220000002500 */
[----:B------:R-:W3:Y:S01]  /*0820*/  S2UR UR4, SR_CTAID.Y ;  /* 0x00000000000479c3 */ /* 0x000ee20000002600 */
[C---:B------:R-:W-:Y:S01]  /*0830*/  VIADD R5, R3.reuse, 0x2 ;  /* 0x0000000203057836 */ /* 0x040fe20000000000 */
[----:B------:R-:W-:Y:S01]  /*0840*/  BSSY.RECONVERGENT B1, `(.L_x_12) ;  /* 0x0000049000017945 */ /* 0x000fe20003800200 */
[----:B-1----:R-:W0:Y:S03]  /*0850*/  S2R R19, SR_TID.X ;  /* 0x0000000000137919 */ /* 0x002e260000002100 */
[----:B------:R-:W-:Y:S02]  /*0860*/  BSSY.RELIABLE B0, `(.L_x_13) ;  /* 0x000003e000007945 */ /* 0x000fe40003800100 */
[----:B------:R-:W1:Y:S01]  /*0870*/  LDC.64 R26, c[0x0][0x380] ;  /* 0x0000e000ff1a7b82 */ /* 0x000e620000000a00 */
[----:B---3--:R-:W-:-:S02]  /*0880*/  IMAD R7, R3, UR4, RZ ;  /* 0x0000000403077c24 */ /* 0x008fc4000f8e02ff */
[----:B0-----:R-:W-:Y:S02]  /*0890*/  IMAD R25, R2, UR10, R19 ;  /* 0x0000000a02197c24 */ /* 0x001fe4000f8e0213 */
[----:B------:R-:W-:Y:S02]  /*08a0*/  IMAD R19, R5, R19, RZ ;  /* 0x0000001305137224 */ /* 0x000fe400078e02ff */
[C---:B------:R-:W-:Y:S01]  /*08b0*/  IMAD R7, R25.reuse, R0, R7 ;  /* 0x0000000019077224 */ /* 0x040fe200078e0207 */
[----:B------:R-:W-:Y:S01]  /*08c0*/  IADD3 R2, PT, PT, R25, UR6, RZ ;  /* 0x0000000619027c10 */ /* 0x000fe2000fffe0ff */
[----:B------:R-:W-:-:S03]  /*08d0*/  IMAD.WIDE R18, R19, 0x8, R22 ;  /* 0x0000000813127825 */ /* 0x000fc600078e0216 */
[----:B------:R-:W-:Y:S01]  /*08e0*/  ISETP.GE.AND P0, PT, R25, R2, PT ;  /* 0x000000021900720c */ /* 0x000fe20003f06270 */
[----:B-1----:R-:W-:-:S12]  /*08f0*/  IMAD.WIDE R26, R7, 0x8, R26 ;  /* 0x00000008071a7825 */ /* 0x002fd800078e021a */
[----:B------:R-:W-:Y:S05]  /*0900*/  @P0 BRA `(.L_x_14) ;  /* 0x0000000000cc0947 */ /* 0x000fea0003800000 */
[----:B------:R-:W-:Y:S01]  /*0910*/  IADD3 R6, PT, PT, R2, -R25, RZ ;  /* 0x8000001902067210 */ /* 0x000fe20007ffe0ff */
[----:B------:R-:W-:Y:S01]  /*0920*/  BSSY.RECONVERGENT B3, `(.L_x_15) ;  /* 0x000001d000037945 */ /* 0x000fe20003800200 */
[----:B------:R-:W-:Y:S02]  /*0930*/  PLOP3.LUT P0, PT, PT, PT, PT, 0x80, 0x8 ;  /* 0x000000000008781c */ /* 0x000fe40003f0f070 */
[----:B------:R-:W-:-:S13]  /*0940*/  ISETP.GT.AND P1, PT, R6, 0x3, PT ;  /* 0x000000030600780c */ /* 0x000fda0003f24270 */
[----:B------:R-:W-:Y:S05]  /*0950*/  @!P1 BRA `(.L_x_16) ;  /* 0x0000000000649947 */ /* 0x000fea0003800000 */
[----:B------:R-:W-:Y:S02]  /*0960*/  PLOP3.LUT P0, PT, PT, PT, PT, 0x8, 0x80 ;  /* 0x000000000080781c */ /* 0x000fe40003f0e170 */
[----:B------:R-:W-:-:S11]  /*0970*/  IADD3 R24, PT, PT, R2, -0x3, RZ ;  /* 0xfffffffd02187810 */ /* 0x000fd60007ffe0ff */
.L_x_17:
[C---:B0-2---:R-:W-:Y:S01]  /*0980*/  IMAD.WIDE R10, R0.reuse, 0x8, R26 ;  /* 0x00000008000a7825 */ /* 0x045fe200078e021a */
[----:B------:R0:W2:Y:S03]  /*0990*/  LDG.E.64 R8, desc[UR8][R26.64] ;  /* 0x000000081a087981 */ /* 0x0000a6000c1e1b00 */
[C---:B------:R-:W-:Y:S02]  /*09a0*/  IMAD.WIDE R12, R0.reuse, 0x8, R10 ;  /* 0x00000008000c7825 */ /* 0x040fe400078e020a */
[----:B------:R-:W3:Y:S02]  /*09b0*/  LDG.E.64 R10, desc[UR8][R10.64] ;  /* 0x000000080a0a7981 */ /* 0x000ee4000c1e1b00 */
[----:B------:R-:W-:Y:S02]  /*09c0*/  IMAD.WIDE R6, R0, 0x8, R12 ;  /* 0x0000000800067825 */ /* 0x000fe400078e020c */
[----:B------:R-:W4:Y:S04]  /*09d0*/  LDG.E.64 R12, desc[UR8][R12.64] ;  /* 0x000000080c0c7981 */ /* 0x000f28000c1e1b00 */
[----:B------:R-:W5:Y:S01]  /*09e0*/  LDG.E.64 R14, desc[UR8][R6.64] ;  /* 0x00000008060e7981 */ /* 0x000f62000c1e1b00 */
[----:B------:R-:W-:Y:S01]  /*09f0*/  MOV R20, R18 ;  /* 0x0000001200147202 */ /* 0x000fe20000000f00 */
[----:B------:R-:W-:-:S04]  /*0a00*/  IMAD.MOV.U32 R21, RZ, RZ, R19 ;  /* 0x000000ffff157224 */ /* 0x000fc800078e0013 */
[----:B------:R-:W-:-:S04]  /*0a10*/  IMAD.WIDE R20, R5, 0x8, R20 ;  /* 0x0000000805147825 */ /* 0x000fc800078e0214 */
[----:B------:R-:W-:Y:S01]  /*0a20*/  IMAD.WIDE R16, R5, 0x8, R20 ;  /* 0x0000000805107825 */ /* 0x000fe200078e0214 */
[----:B------:R-:W-:-:S03]  /*0a30*/  MOV R21, R18 ;  /* 0x0000001200157202 */ /* 0x000fc60000000f00 */
[----:B------:R-:W-:-:S03]  /*0a40*/  IMAD.WIDE R18, R5, 0x8, R16 ;  /* 0x0000000805127825 */ /* 0x000fc600078e0210 */
[----:B------:R-:W-:Y:S02]  /*0a50*/  MOV R17, R18 ;  /* 0x0000001200117202 */ /* 0x000fe40000000f00 */
[----:B------:R-:W-:-:S04]  /*0a60*/  IADD3 R25, PT, PT, R25, 0x4, RZ ;  /* 0x0000000419197810 */ /* 0x000fc80007ffe0ff */
[----:B------:R-:W-:Y:S01]  /*0a70*/  ISETP.GE.AND P1, PT, R25, R24, PT ;  /* 0x000000181900720c */ /* 0x000fe20003f26270 */
[----:B0-----:R-:W-:-:S04]  /*0a80*/  IMAD.WIDE R26, R0, 0x8, R6 ;  /* 0x00000008001a7825 */ /* 0x001fc800078e0206 */
[----:B------:R-:W-:Y:S01]  /*0a90*/  IMAD.WIDE R18, R5, 0x8, R18 ;  /* 0x0000000805127825 */ /* 0x000fe200078e0212 */
[----:B--2---:R0:W-:Y:S04]  /*0aa0*/  STS.64 [R21], R8 ;  /* 0x0000000815007388 */ /* 0x0041e80000000a00 */
[----:B---3--:R0:W-:Y:S04]  /*0ab0*/  STS.64 [R20], R10 ;  /* 0x0000000a14007388 */ /* 0x0081e80000000a00 */
[----:B----4-:R0:W-:Y:S04]  /*0ac0*/  STS.64 [R16], R12 ;  /* 0x0000000c10007388 */ /* 0x0101e80000000a00 */
[----:B-----5:R0:W-:Y:S01]  /*0ad0*/  STS.64 [R17], R14 ;  /* 0x0000000e11007388 */ /* 0x0201e20000000a00 */
[----:B------:R-:W-:Y:S05]  /*0ae0*/  @!P1 BRA `(.L_x_17) ;  /* 0xfffffffc00a49947 */ /* 0x000fea000383ffff */
.L_x_16:
[----:B------:R-:W-:Y:S05]  /*0af0*/  BSYNC.RECONVERGENT B3 ;  /* 0x0000000000037941 */ /* 0x000fea0003800200 */
.L_x_15:
[----:B------:R-:W-:Y:S01]  /*0b00*/  IMAD.IADD R6, R2, 0x1, -R25 ;  /* 0x0000000102067824 */ /* 0x000fe200078e0a19 */
[----:B------:R-:W-:Y:S04]  /*0b10*/  BSSY.RECONVERGENT B3, `(.L_x_18) ;  /* 0x000000f000037945 */ /* 0x000fe80003800200 */
[----:B------:R-:W-:-:S13]  /*0b20*/  ISETP.GT.AND P1, PT, R6, 0x1, PT ;  /* 0x000000010600780c */ /* 0x000fda0003f24270 */
[----:B------:R-:W-:Y:S05]  /*0b30*/  @!P1 BRA `(.L_x_19) ;  /* 0x0000000000309947 */ /* 0x000fea0003800000 */
[----:B------:R-:W-:Y:S01]  /*0b40*/  IMAD.WIDE R6, R0, 0x8, R26 ;  /* 0x0000000800067825 */ /* 0x000fe200078e021a */
[----:B0-2---:R0:W2:Y:S04]  /*0b50*/  LDG.E.64 R8, desc[UR8][R26.64] ;  /* 0x000000081a087981 */ /* 0x0050a8000c1e1b00 */
[----:B------:R-:W3:Y:S01]  /*0b60*/  LDG.E.64 R12, desc[UR8][R6.64] ;  /* 0x00000008060c7981 */ /* 0x000ee2000c1e1b00 */
[C---:B------:R-:W-:Y:S01]  /*0b70*/  IMAD.WIDE R10, R5.reuse, 0x8, R18 ;  /* 0x00000008050a7825 */ /* 0x040fe200078e0212 */
[----:B------:R-:W-:Y:S02]  /*0b80*/  MOV R15, R18 ;  /* 0x00000012000f7202 */ /* 0x000fe40000000f00 */
[----:B------:R-:W-:Y:S02]  /*0b90*/  PLOP3.LUT P0, PT, PT, PT, PT, 0x8, 0x80 ;  /* 0x000000000080781c */ /* 0x000fe40003f0e170 */
[----:B------:R-:W-:Y:S01]  /*0ba0*/  MOV R17, R10 ;  /* 0x0000000a00117202 */ /* 0x000fe20000000f00 */
[----:B------:R-:W-:Y:S01]  /*0bb0*/  IMAD.WIDE R18, R5, 0x8, R10 ;  /* 0x0000000805127825 */ /* 0x000fe200078e020a */
[----:B------:R-:W-:-:S03]  /*0bc0*/  IADD3 R25, PT, PT, R25, 0x2, RZ ;  /* 0x0000000219197810 */ /* 0x000fc60007ffe0ff */
[----:B0-----:R-:W-:Y:S01]  /*0bd0*/  IMAD.WIDE R26, R0, 0x8, R6 ;  /* 0x00000008001a7825 */ /* 0x001fe200078e0206 */
[----:B--2---:R1:W-:Y:S04]  /*0be0*/  STS.64 [R15], R8 ;  /* 0x000000080f007388 */ /* 0x0043e80000000a00 */
[----:B---3--:R1:W-:Y:S02]  /*0bf0*/  STS.64 [R17], R12 ;  /* 0x0000000c11007388 */ /* 0x0083e40000000a00 */
.L_x_19:
[----:B------:R-:W-:Y:S05]  /*0c00*/  BSYNC.RECONVERGENT B3 ;  /* 0x0000000000037941 */ /* 0x000fea0003800200 */
.L_x_18:
[----:B------:R-:W-:-:S13]  /*0c10*/  ISETP.NE.OR P0, PT, R25, R2, P0 ;  /* 0x000000021900720c */ /* 0x000fda0000705670 */
[----:B------:R-:W-:Y:S05]  /*0c20*/  @!P0 BREAK.RELIABLE B0 ;  /* 0x0000000000008942 */ /* 0x000fea0003800100 */
[----:B------:R-:W-:Y:S05]  /*0c30*/  @!P0 BRA `(.L_x_20) ;  /* 0x0000000000248947 */ /* 0x000fea0003800000 */
.L_x_14:
[----:B------:R-:W-:Y:S05]  /*0c40*/  BSYNC.RELIABLE B0 ;  /* 0x0000000000007941 */ /* 0x000fea0003800100 */
.L_x_13:
[----:B---3--:R3:W4:Y:S01]  /*0c50*/  LDG.E.64 R6, desc[UR8][R26.64] ;  /* 0x000000081a067981 */ /* 0x008722000c1e1b00 */
[--C-:B012---:R-:W-:Y:S01]  /*0c60*/  IMAD.MOV.U32 R9, RZ, RZ, R18.reuse ;  /* 0x000000ffff097224 */ /* 0x107fe200078e0012 */
[----:B------:R-:W-:Y:S01]  /*0c70*/  IADD3 R25, PT, PT, R25, 0x1, RZ ;  /* 0x0000000119197810 */ /* 0x000fe20007ffe0ff */
[----:B------:R-:W-:-:S03]  /*0c80*/  IMAD.WIDE R18, R5, 0x8, R18 ;  /* 0x0000000805127825 */ /* 0x000fc600078e0212 */
[----:B------:R-:W-:Y:S01]  /*0c90*/  ISETP.NE.AND P0, PT, R25, R2, PT ;  /* 0x000000021900720c */ /* 0x000fe20003f05270 */
[----:B---3--:R-:W-:Y:S01]  /*0ca0*/  IMAD.WIDE R26, R0, 0x8, R26 ;  /* 0x00000008001a7825 */ /* 0x008fe200078e021a */
[----:B----4-:R3:W-:Y:S11]  /*0cb0*/  STS.64 [R9], R6 ;  /* 0x0000000609007388 */ /* 0x0107f60000000a00 */
[----:B------:R-:W-:Y:S05]  /*0cc0*/  @P0 BRA `(.L_x_13) ;  /* 0xfffffffc00e00947 */ /* 0x000fea000383ffff */
.L_x_20:
[----:B------:R-:W-:Y:S05]  /*0cd0*/  BSYNC.RECONVERGENT B1 ;  /* 0x0000000000017941 */ /* 0x000fea0003800200 */
.L_x_12:
[----:B------:R-:W-:Y:S05]  /*0ce0*/  BRA `(.L_x_11) ;  /* 0x0000000400387947 */ /* 0x000fea0003800000 */
.L_x_10:
[----:B------:R-:W-:-:S04]  /*0cf0*/  IADD3 R5, PT, PT, R3, -0x1, RZ ;  /* 0xffffffff03057810 */ /* 0x000fc80007ffe0ff */
[----:B------:R-:W-:-:S13]  /*0d00*/  ISETP.NE.OR P1, PT, R4, R5, !P1 ;  /* 0x000000050400720c */ /* 0x000fda0004f25670 */
[----:B------:R-:W-:Y:S05]  /*0d10*/  @P1 BRA `(.L_x_11) ;  /* 0x00000004002c1947 */ /* 0x000fea0003800000 */
[----:B------:R-:W0:Y:S01]  /*0d20*/  S2R R2, SR_CTAID.X ;  /* 0x0000000000027919 */ /* 0x000e220000002500 */
[----:B------:R-:W3:Y:S01]  /*0d30*/  S2UR UR4, SR_CTAID.Y ;  /* 0x00000000000479c3 */ /* 0x000ee20000002600 */
[C---:B------:R-:W-:Y:S01]  /*0d40*/  VIADD R5, R3.reuse, 0x2 ;  /* 0x0000000203057836 */ /* 0x040fe20000000000 */
[----:B------:R-:W-:Y:S01]  /*0d50*/  BSSY.RELIABLE B0, `(.L_x_21) ;  /* 0x000003f000007945 */ /* 0x000fe20003800100 */
[----:B-12---:R-:W0:Y:S05]  /*0d60*/  S2R R9, SR_TID.X ;  /* 0x0000000000097919 */ /* 0x006e2a0000002100 */
[----:B------:R-:W1:Y:S01]  /*0d70*/  LDC.64 R26, c[0x0][0x380] ;  /* 0x0000e000ff1a7b82 */ /* 0x000e620000000a00 */
[----:B---3--:R-:W-:-:S02]  /*0d80*/  IMAD R7, R3, UR4, R4 ;  /* 0x0000000403077c24 */ /* 0x008fc4000f8e0204 */
[----:B0-----:R-:W-:Y:S02]  /*0d90*/  IMAD R25, R2, UR10, R9 ;  /* 0x0000000a02197c24 */ /* 0x001fe4000f8e0209 */
[----:B------:R-:W-:Y:S02]  /*0da0*/  IMAD R9, R5, R9, R4 ;  /* 0x0000000905097224 */ /* 0x000fe400078e0204 */
        /* <DEDUP_REMOVED lines=13> */
.L_x_25:
[C---:B0-----:R-:W-:Y:S01]  /*0e80*/  IMAD.WIDE R10, R0.reuse, 0x8, R26 ;  /* 0x00000008000a7825 */ /* 0x041fe200078e021a */
        /* <DEDUP_REMOVED lines=22> */
.L_x_24:
[----:B------:R-:W-:Y:S05]  /*0ff0*/  BSYNC.RECONVERGENT B1 ;  /* 0x0000000000017941 */ /* 0x000fea0003800200 */
.L_x_23:
[----:B------:R-:W-:Y:S01]  /*1000*/  IMAD.IADD R6, R2, 0x1, -R25 ;  /* 0x0000000102067824 */ /* 0x000fe200078e0a19 */
[----:B------:R-:W-:Y:S04]  /*1010*/  BSSY.RECONVERGENT B1, `(.L_x_26) ;  /* 0x000000f000017945 */ /* 0x000fe80003800200 */
[----:B------:R-:W-:-:S13]  /*1020*/  ISETP.GT.AND P1, PT, R6, 0x1, PT ;  /* 0x000000010600780c */ /* 0x000fda0003f24270 */
[----:B------:R-:W-:Y:S05]  /*1030*/  @!P1 BRA `(.L_x_27) ;  /* 0x0000000000309947 */ /* 0x000fea0003800000 */
[----:B------:R-:W-:Y:S01]  /*1040*/  IMAD.WIDE R6, R0, 0x8, R26 ;  /* 0x0000000800067825 */ /* 0x000fe200078e021a */
[----:B0-----:R0:W2:Y:S04]  /*1050*/  LDG.E.64 R8, desc[UR8][R26.64+0x10] ;  /* 0x000010081a087981 */ /* 0x0010a8000c1e1b00 */
        /* <DEDUP_REMOVED lines=8> */
[----:B--2---:R1:W-:Y:S04]  /*10e0*/  STS.64 [R15+0x10], R8 ;  /* 0x000010080f007388 */ /* 0x0043e80000000a00 */
[----:B---3--:R1:W-:Y:S02]  /*10f0*/  STS.64 [R17+0x10], R12 ;  /* 0x0000100c11007388 */ /* 0x0083e40000000a00 */
.L_x_27:
[----:B------:R-:W-:Y:S05]  /*1100*/  BSYNC.RECONVERGENT B1 ;  /* 0x0000000000017941 */ /* 0x000fea0003800200 */
.L_x_26:
[----:B------:R-:W-:-:S13]  /*1110*/  ISETP.NE.OR P0, PT, R25, R2, P0 ;  /* 0x000000021900720c */ /* 0x000fda0000705670 */
[----:B------:R-:W-:Y:S05]  /*1120*/  @!P0 BREAK.RELIABLE B0 ;  /* 0x0000000000008942 */ /* 0x000fea0003800100 */
[----:B------:R-:W-:Y:S05]  /*1130*/  @!P0 BRA `(.L_x_11) ;  /* 0x0000000000248947 */ /* 0x000fea0003800000 */
.L_x_22:
[----:B------:R-:W-:Y:S05]  /*1140*/  BSYNC.RELIABLE B0 ;  /* 0x0000000000007941 */ /* 0x000fea0003800100 */
.L_x_21:
[----:B----4-:R2:W3:Y:S01]  /*1150*/  LDG.E.64 R6, desc[UR8][R26.64+0x10] ;  /* 0x000010081a067981 */ /* 0x0104e2000c1e1b00 */
[--C-:B01----:R-:W-:Y:S01]  /*1160*/  IMAD.MOV.U32 R9, RZ, RZ, R18.reuse ;  /* 0x000000ffff097224 */ /* 0x103fe200078e0012 */
[----:B------:R-:W-:Y:S01]  /*1170*/  IADD3 R25, PT, PT, R25, 0x1, RZ ;  /* 0x0000000119197810 */ /* 0x000fe20007ffe0ff */
[----:B------:R-:W-:-:S03]  /*1180*/  IMAD.WIDE R18, R5, 0x8, R18 ;  /* 0x0000000805127825 */ /* 0x000fc600078e0212 */
[----:B------:R-:W-:Y:S01]  /*1190*/  ISETP.NE.AND P0, PT, R25, R2, PT ;  /* 0x000000021900720c */ /* 0x000fe20003f05270 */
[----:B--2---:R-:W-:Y:S01]  /*11a0*/  IMAD.WIDE R26, R0, 0x8, R26 ;  /* 0x00000008001a7825 */ /* 0x004fe200078e021a */
[----:B---3--:R4:W-:Y:S11]  /*11b0*/  STS.64 [R9+0x10], R6 ;  /* 0x0000100609007388 */ /* 0x0089f60000000a00 */
[----:B------:R-:W-:Y:S05]  /*11c0*/  @P0 BRA `(.L_x_21) ;  /* 0xfffffffc00e00947 */ /* 0x000fea000383ffff */
.L_x_11:
[----:B------:R-:W-:Y:S05]  /*11d0*/  BSYNC.RECONVERGENT B2 ;  /* 0x0000000000027941 */ /* 0x000fea0003800200 */
.L_x_9:
[----:B------:R-:W-:Y:S05]  /*11e0*/  WARPSYNC.ALL ;  /* 0x0000000000007948 */ /* 0x000fea0003800000 */
[----:B------:R-:W-:Y:S01]  /*11f0*/  BAR.SYNC.DEFER_BLOCKING 0x0 ;  /* 0x0000000000007b1d */ /* 0x000fe20000010000 */
[----:B------:R-:W-:-:S13]  /*1200*/  ISETP.LT.AND P0, PT, RZ, UR10, PT ;  /* 0x0000000aff007c0c */ /* 0x000fda000bf01270 */
[----:B------:R-:W-:Y:S05]  /*1210*/  @!P0 EXIT ;  /* 0x000000000000894d */ /* 0x000fea0003800000 */
[----:B------:R-:W5:Y:S01]  /*1220*/  S2R R2, SR_CTAID.X ;  /* 0x0000000000027919 */ /* 0x000f620000002500 */
[----:B------:R-:W5:Y:S01]  /*1230*/  S2UR UR11, SR_CTAID.Y ;  /* 0x00000000000b79c3 */ /* 0x000f620000002600 */
[C---:B---34-:R-:W-:Y:S01]  /*1240*/  LEA R7, R3.reuse, 0x4, 0x1 ;  /* 0x0000000403077811 */ /* 0x058fe200078e08ff */
[----:B------:R-:W3:Y:S01]  /*1250*/  LDCU.64 UR12, c[0x0][0x398] ;  /* 0x00007300ff0c77ac */ /* 0x000ee20008000a00 */
[----:B01----:R-:W0:Y:S01]  /*1260*/  S2R R15, SR_TID.X ;  /* 0x00000000000f7919 */ /* 0x003e220000002100 */
[----:B------:R-:W-:Y:S01]  /*1270*/  BSSY.RECONVERGENT B0, `(.L_x_28) ;  /* 0x00000d2000007945 */ /* 0x000fe20003800200 */
[----:B------:R-:W1:Y:S03]  /*1280*/  LDCU.64 UR14, c[0x0][0x398] ;  /* 0x00007300ff0e77ac */ /* 0x000e660008000a00 */
[----:B--2---:R-:W2:Y:S01]  /*1290*/  LDC.64 R8, c[0x0][0x388] ;  /* 0x0000e200ff087b82 */ /* 0x004ea20000000a00 */
[----:B------:R-:W4:Y:S01]  /*12a0*/  LDCU.128 UR4, c[0x0][0x3a0] ;  /* 0x00007400ff0477ac */ /* 0x000f220008000c00 */
[----:B------:R-:W0:Y:S01]  /*12b0*/  LDCU.128 UR20, c[0x0][0x3a0] ;  /* 0x00007400ff1477ac */ /* 0x000e220008000c00 */
[----:B-----5:R-:W-:-:S02]  /*12c0*/  IMAD R13, R3, UR11, R4 ;  /* 0x0000000b030d7c24 */ /* 0x020fc4000f8e0204 */
[----:B0-----:R-:W-:Y:S01]  /*12d0*/  IMAD R6, R2, UR10, R15 ;  /* 0x0000000a02067c24 */ /* 0x001fe2000f8e020f */
[----:B------:R-:W-:-:S04]  /*12e0*/  IADD3 R2, PT, PT, R3, 0x2, RZ ;  /* 0x0000000203027810 */ /* 0x000fc80007ffe0ff */
[C---:B------:R-:W-:Y:S01]  /*12f0*/  IADD3 R5, PT, PT, R6.reuse, UR10, RZ ;  /* 0x0000000a06057c10 */ /* 0x040fe2000fffe0ff */
[----:B------:R-:W-:Y:S02]  /*1300*/  VIADD R6, R6, 0x1 ;  /* 0x0000000106067836 */ /* 0x000fe40000000000 */
[CC--:B------:R-:W-:Y:S01]  /*1310*/  IMAD R11, R2.reuse, R15.reuse, R2 ;  /* 0x0000000f020b7224 */ /* 0x0c0fe200078e0202 */
[----:B------:R-:W-:Y:S01]  /*1320*/  IADD3 R3, PT, PT, R5, 0x1, RZ ;  /* 0x0000000105037810 */ /* 0x000fe20007ffe0ff */
[CC--:B------:R-:W-:Y:S02]  /*1330*/  IMAD R7, R2.reuse, R15.reuse, R7 ;  /* 0x0000000f02077224 */ /* 0x0c0fe400078e0207 */
[----:B------:R-:W-:Y:S01]  /*1340*/  IMAD R15, R2, R15, R4 ;  /* 0x0000000f020f7224 */ /* 0x000fe200078e0204 */
[C---:B------:R-:W-:Y:S01]  /*1350*/  ISETP.GE.AND P0, PT, R6.reuse, R3, PT ;  /* 0x000000030600720c */ /* 0x040fe20003f06270 */
[----:B------:R-:W-:Y:S01]  /*1360*/  IMAD R13, R6, R0, R13 ;  /* 0x00000000060d7224 */ /* 0x000fe200078e020d */
[-C--:B------:R-:W-:Y:S01]  /*1370*/  IADD3 R25, PT, PT, R11, R4.reuse, RZ ;  /* 0x000000040b197210 */ /* 0x080fe20007ffe0ff */
[----:B------:R-:W-:Y:S01]  /*1380*/  IMAD.WIDE R10, R15, 0x8, R22 ;  /* 0x000000080f0a7825 */ /* 0x000fe200078e0216 */
[----:B------:R-:W-:-:S03]  /*1390*/  IADD3 R7, PT, PT, R7, R4, RZ ;  /* 0x0000000407077210 */ /* 0x000fc60007ffe0ff */
[----:B------:R-:W-:-:S04]  /*13a0*/  IMAD.WIDE R24, R25, 0x8, R22 ;  /* 0x0000000819187825 */ /* 0x000fc800078e0216 */
[----:B------:R-:W-:-:S04]  /*13b0*/  IMAD.WIDE R22, R7, 0x8, R22 ;  /* 0x0000000807167825 */ /* 0x000fc800078e0216 */
[----:B--2---:R-:W-:Y:S01]  /*13c0*/  IMAD.WIDE R8, R13, 0x8, R8 ;  /* 0x000000080d087825 */ /* 0x004fe200078e0208 */
[----:B-1-34-:R-:W-:Y:S06]  /*13d0*/  @P0 BRA `(.L_x_29) ;  /* 0x0000000800ec0947 */ /* 0x01afec0003800000 */
[----:B------:R-:W-:Y:S01]  /*13e0*/  IMAD.IADD R4, R3, 0x1, -R6 ;  /* 0x0000000103047824 */ /* 0x000fe200078e0a06 */
[----:B------:R-:W-:Y:S01]  /*13f0*/  BSSY.RECONVERGENT B1, `(.L_x_30) ;  /* 0x0000075000017945 */ /* 0x000fe20003800200 */
[----:B------:R-:W-:-:S03]  /*1400*/  PLOP3.LUT P0, PT, PT, PT, PT, 0x80, 0x8 ;  /* 0x000000000008781c */ /* 0x000fc60003f0f070 */
[----:B------:R-:W-:-:S13]  /*1410*/  ISETP.GT.AND P1, PT, R4, 0x3, PT ;  /* 0x000000030400780c */ /* 0x000fda0003f24270 */
[----:B------:R-:W-:Y:S05]  /*1420*/  @!P1 BRA `(.L_x_31) ;  /* 0x0000000400c49947 */ /* 0x000fea0003800000 */
[----:B------:R-:W-:Y:S02]  /*1430*/  PLOP3.LUT P0, PT, PT, PT, PT, 0x8, 0x80 ;  /* 0x000000000080781c */ /* 0x000fe40003f0e170 */
[----:B------:R-:W-:-:S11]  /*1440*/  IADD3 R4, PT, PT, R5, -0x2, RZ ;  /* 0xfffffffe05047810 */ /* 0x000fd60007ffe0ff */
.L_x_32:
[----:B------:R-:W-:Y:S01]  /*1450*/  MOV R5, R10 ;  /* 0x0000000a00057202 */ /* 0x000fe20000000f00 */
[--C-:B0-----:R-:W-:Y:S01]  /*1460*/  IMAD.MOV.U32 R20, RZ, RZ, R24.reuse ;  /* 0x000000ffff147224 */ /* 0x101fe200078e0018 */
[----:B------:R-:W-:Y:S01]  /*1470*/  MOV R7, R22 ;  /* 0x0000001600077202 */ /* 0x000fe20000000f00 */
[----:B------:R-:W-:Y:S01]  /*1480*/  IMAD.WIDE R24, R2, 0x8, R24 ;  /* 0x0000000802187825 */ /* 0x000fe200078e0218 */
[----:B------:R-:W-:Y:S01]  /*1490*/  IADD3 R6, PT, PT, R6, 0x4, RZ ;  /* 0x0000000406067810 */ /* 0x000fe20007ffe0ff */
[----:B------:R-:W-:Y:S03]  /*14a0*/  LDS.64 R12, [R5+0x8] ;  /* 0x00000800050c7984 */ /* 0x000fe60000000a00 */
[----:B------:R-:W-:Y:S01]  /*14b0*/  ISETP.GE.AND P1, PT, R6, R4, PT ;  /* 0x000000040600720c */ /* 0x000fe20003f26270 */
[----:B------:R-:W0:Y:S04]  /*14c0*/  LDS.64 R26, [R7+0x8] ;  /* 0x00000800071a7984 */ /* 0x000e280000000a00 */
[----:B------:R-:W1:Y:S04]  /*14d0*/  LDS.64 R16, [R20+0x10] ;  /* 0x0000100014107984 */ /* 0x000e680000000a00 */
[----:B------:R-:W2:Y:S04]  /*14e0*/  LDS.64 R14, [R20] ;  /* 0x00000000140e7984 */ /* 0x000ea80000000a00 */
[----:B------:R-:W-:Y:S04]  /*14f0*/  LDS.64 R28, [R7+0x10] ;  /* 0x00001000071c7984 */ /* 0x000fe80000000a00 */
[----:B------:R-:W-:Y:S04]  /*1500*/  LDS.64 R20, [R20+0x8] ;  /* 0x0000080014147984 */ /* 0x000fe80000000a00 */
[----:B------:R-:W-:Y:S01]  /*1510*/  LDS.64 R18, [R5] ;  /* 0x0000000005127984 */ /* 0x000fe20000000a00 */
[----:B0-----:R-:W-:-:S03]  /*1520*/  DADD R26, R12, R26 ;  /* 0x000000000c1a7229 */ /* 0x001fc6000000001a */
[----:B------:R-:W0:Y:S05]  /*1530*/  LDS.64 R12, [R5+0x10] ;  /* 0x00001000050c7984 */ /* 0x000e2a0000000a00 */
[----:B-1----:R-:W-:Y:S01]  /*1540*/  DADD R26, R16, R26 ;  /* 0x00000000101a7229 */ /* 0x002fe2000000001a */
[----:B------:R1:W3:Y:S07]  /*1550*/  LDS.64 R16, [R7] ;  /* 0x0000000007107984 */ /* 0x0002ee0000000a00 */
[----:B--2---:R-:W-:Y:S01]  /*1560*/  DADD R26, R14, R26 ;  /* 0x000000000e1a7229 */ /* 0x004fe2000000001a */
[----:B------:R-:W-:-:S02]  /*1570*/  MOV R14, R22 ;  /* 0x00000016000e7202 */ /* 0x000fc40000000f00 */
[----:B------:R-:W-:Y:S02]  /*1580*/  MOV R15, R23 ;  /* 0x00000017000f7202 */ /* 0x000fe40000000f00 */
[----:B-1----:R-:W-:Y:S01]  /*1590*/  MOV R7, R24 ;  /* 0x0000001800077202 */ /* 0x002fe20000000f00 */
[C---:B------:R-:W-:Y:S02]  /*15a0*/  IMAD.WIDE R24, R2.reuse, 0x8, R24 ;  /* 0x0000000802187825 */ /* 0x040fe400078e0218 */
[----:B------:R-:W-:Y:S02]  /*15b0*/  DMUL R26, R26, UR4 ;  /* 0x000000041a1a7c28 */ /* 0x000fe40008000000 */
[----:B------:R-:W-:-:S03]  /*15c0*/  IMAD.WIDE R14, R2, 0x8, R14 ;  /* 0x00000008020e7825 */ /* 0x000fc600078e020e */
[----:B------:R-:W-:Y:S01]  /*15d0*/  MOV R5, R14 ;  /* 0x0000000e00057202 */ /* 0x000fe20000000f00 */
[C---:B------:R-:W-:Y:S01]  /*15e0*/  IMAD.WIDE R14, R2.reuse, 0x8, R14 ;  /* 0x00000008020e7825 */ /* 0x040fe200078e020e */
[----:B0-----:R-:W-:Y:S01]  /*15f0*/  DADD R28, R12, R28 ;  /* 0x000000000c1c7229 */ /* 0x001fe2000000001c */
[----:B------:R-:W-:Y:S02]  /*1600*/  MOV R12, R10 ;  /* 0x0000000a000c7202 */ /* 0x000fe40000000f00 */
[----:B------:R-:W-:Y:S01]  /*1610*/  IMAD.MOV.U32 R13, RZ, RZ, R11 ;  /* 0x000000ffff0d7224 */ /* 0x000fe200078e000b */
[----:B------:R-:W-:Y:S01]  /*1620*/  DFMA R10, R20, UR12, R26 ;  /* 0x0000000c140a7c2b */ /* 0x000fe2000800001a */
[----:B------:R-:W-:Y:S01]  /*1630*/  MOV R26, R14 ;  /* 0x0000000e001a7202 */ /* 0x000fe20000000f00 */
[C---:B------:R-:W-:Y:S02]  /*1640*/  IMAD.WIDE R12, R2.reuse, 0x8, R12 ;  /* 0x00000008020c7825 */ /* 0x040fe400078e020c */
[----:B------:R-:W-:Y:S01]  /*1650*/  DADD R28, R18, R28 ;  /* 0x00000000121c7229 */ /* 0x000fe2000000001c */
[----:B------:R-:W-:Y:S01]  /*1660*/  LDS.64 R18, [R5+0x8] ;  /* 0x0000080005127984 */ /* 0x000fe20000000a00 */
[----:B------:R-:W-:Y:S01]  /*1670*/  IMAD.WIDE R14, R2, 0x8, R14 ;  /* 0x00000008020e7825 */ /* 0x000fe200078e020e */
[----:B------:R-:W-:-:S03]  /*1680*/  MOV R22, R12 ;  /* 0x0000000c00167202 */ /* 0x000fc60000000f00 */
[----:B------:R-:W-:Y:S02]  /*1690*/  IMAD.WIDE R12, R2, 0x8, R12 ;  /* 0x00000008020c7825 */ /* 0x000fe400078e020c */
[----:B---3--:R-:W-:Y:S01]  /*16a0*/  DADD R28, R16, R28 ;  /* 0x00000000101c7229 */ /* 0x008fe2000000001c */
[----:B------:R-:W0:Y:S01]  /*16b0*/  LDS.64 R20, [R22+0x8] ;  /* 0x0000080016147984 */ /* 0x000e220000000a00 */
[----:B------:R-:W-:-:S03]  /*16c0*/  IMAD.MOV.U32 R27, RZ, RZ, R12 ;  /* 0x000000ffff1b7224 */ /* 0x000fc600078e000c */
[----:B------:R-:W1:Y:S01]  /*16d0*/  LDS.64 R16, [R7+0x10] ;  /* 0x0000100007107984 */ /* 0x000e620000000a00 */
[----:B------:R-:W-:Y:S02]  /*16e0*/  IMAD.WIDE R12, R2, 0x8, R12 ;  /* 0x00000008020c7825 */ /* 0x000fe400078e020c */
[----:B------:R-:W-:Y:S01]  /*16f0*/  DFMA R28, R28, UR6, R10 ;  /* 0x000000061c1c7c2b */ /* 0x000fe2000800000a */
[----:B------:R-:W-:Y:S04]  /*1700*/  LDS.64 R10, [R22+0x10] ;  /* 0x00001000160a7984 */ /* 0x000fe80000000a00 */
[----:B------:R-:W-:Y:S04]  /*1710*/  LDS.64 R22, [R22] ;  /* 0x0000000016167984 */ /* 0x000fe80000000a00 */
[----:B------:R2:W-:Y:S02]  /*1720*/  STG.E.64 desc[UR8][R8.64+0x8], R28 ;  /* 0x0000081c08007986 */ /* 0x0005e4000c101b08 */
[----:B--2---:R-:W-:Y:S01]  /*1730*/  IMAD.WIDE R8, R0, 0x8, R8 ;  /* 0x0000000800087825 */ /* 0x004fe200078e0208 */
[----:B0-----:R-:W-:Y:S01]  /*1740*/  DADD R18, R20, R18 ;  /* 0x0000000014127229 */ /* 0x001fe20000000012 */
[----:B------:R-:W0:Y:S07]  /*1750*/  LDS.64 R20, [R7] ;  /* 0x0000000007147984 */ /* 0x000e2e0000000a00 */
[----:B-1----:R-:W-:Y:S01]  /*1760*/  DADD R18, R16, R18 ;  /* 0x0000000010127229 */ /* 0x002fe20000000012 */
[----:B------:R-:W1:Y:S07]  /*1770*/  LDS.64 R16, [R5+0x10] ;  /* 0x0000100005107984 */ /* 0x000e6e0000000a00 */
[----:B0-----:R-:W-:Y:S01]  /*1780*/  DADD R18, R20, R18 ;  /* 0x0000000014127229 */ /* 0x001fe20000000012 */
[----:B------:R0:W2:Y:S01]  /*1790*/  LDS.64 R20, [R7+0x8] ;  /* 0x0000080007147984 */ /* 0x0000a20000000a00 */
[----:B-1----:R-:W-:-:S03]  /*17a0*/  DADD R16, R10, R16 ;  /* 0x000000000a107229 */ /* 0x002fc60000000010 */
[----:B------:R1:W3:Y:S03]  /*17b0*/  LDS.64 R10, [R5] ;  /* 0x00000000050a7984 */ /* 0x0002e60000000a00 */
[----:B------:R-:W-:Y:S01]  /*17c0*/  DMUL R18, R18, UR4 ;  /* 0x0000000412127c28 */ /* 0x000fe20008000000 */
[----:B0-----:R-:W-:Y:S01]  /*17d0*/  IMAD.MOV.U32 R7, RZ, RZ, R14 ;  /* 0x000000ffff077224 */ /* 0x001fe200078e000e */
[----:B------:R-:W-:Y:S01]  /*17e0*/  DADD R16, R22, R16 ;  /* 0x0000000016107229 */ /* 0x000fe20000000010 */
[----:B-1----:R-:W-:Y:S01]  /*17f0*/  MOV R5, R24 ;  /* 0x0000001800057202 */ /* 0x002fe20000000f00 */
[----:B------:R-:W-:Y:S01]  /*1800*/  LDS.64 R22, [R27+0x10] ;  /* 0x000010001b167984 */ /* 0x000fe20000000a00 */
[----:B------:R-:W-:-:S03]  /*1810*/  IMAD.WIDE R24, R2, 0x8, R24 ;  /* 0x0000000802187825 */ /* 0x000fc600078e0218 */
[----:B--2---:R-:W-:Y:S02]  /*1820*/  DFMA R20, R20, UR12, R18 ;  /* 0x0000000c14147c2b */ /* 0x004fe40008000012 */
[----:B------:R-:W-:Y:S01]  /*1830*/  LDS.64 R18, [R27+0x8] ;  /* 0x000008001b127984 */ /* 0x000fe20000000a00 */
[----:B---3--:R-:W-:-:S03]  /*1840*/  DADD R16, R10, R16 ;  /* 0x000000000a107229 */ /* 0x008fc60000000010 */
[----:B------:R-:W0:Y:S05]  /*1850*/  LDS.64 R10, [R26+0x8] ;  /* 0x000008001a0a7984 */ /* 0x000e2a0000000a00 */
[----:B------:R-:W-:Y:S01]  /*1860*/  DFMA R16, R16, UR6, R20 ;  /* 0x0000000610107c2b */ /* 0x000fe20008000014 */
[----:B------:R-:W1:Y:S06]  /*1870*/  LDS.64 R20, [R26+0x10] ;  /* 0x000010001a147984 */ /* 0x000e6c0000000a00 */
[----:B------:R-:W-:Y:S01]  /*1880*/  STG.E.64 desc[UR8][R8.64+0x8], R16 ;  /* 0x0000081008007986 */ /* 0x000fe2000c101b08 */
[----:B0-----:R-:W-:-:S03]  /*1890*/  DADD R10, R18, R10 ;  /* 0x00000000120a7229 */ /* 0x001fc6000000000a */
[----:B------:R-:W0:Y:S01]  /*18a0*/  LDS.64 R18, [R5+0x10] ;  /* 0x0000100005127984 */ /* 0x000e220000000a00 */
[----:B-1----:R-:W-:-:S03]  /*18b0*/  DADD R22, R22, R20 ;  /* 0x0000000016167229 */ /* 0x002fc60000000014 */
[----:B------:R1:W-:Y:S02]  /*18c0*/  LDS.64 R20, [R26] ;  /* 0x000000001a147984 */ /* 0x0003e40000000a00 */
[----:B-1----:R-:W-:Y:S01]  /*18d0*/  MOV R26, R24 ;  /* 0x00000018001a7202 */ /* 0x002fe20000000f00 */
[----:B------:R-:W-:Y:S01]  /*18e0*/  IMAD.WIDE R24, R2, 0x8, R24 ;  /* 0x0000000802187825 */ /* 0x000fe200078e0218 */
[----:B0-----:R-:W-:Y:S01]  /*18f0*/  DADD R18, R18, R10 ;  /* 0x0000000012127229 */ /* 0x001fe2000000000a */
[----:B------:R-:W0:Y:S07]  /*1900*/  LDS.64 R10, [R5] ;  /* 0x00000000050a7984 */ /* 0x000e2e0000000a00 */
[----:B0-----:R-:W-:Y:S01]  /*1910*/  DADD R18, R10, R18 ;  /* 0x000000000a127229 */ /* 0x001fe20000000012 */
[----:B------:R0:W1:Y:S07]  /*1920*/  LDS.64 R10, [R5+0x8] ;  /* 0x00000800050a7984 */ /* 0x00006e0000000a00 */
[----:B------:R-:W-:Y:S01]  /*1930*/  DMUL R18, R18, UR4 ;  /* 0x0000000412127c28 */ /* 0x000fe20008000000 */
[----:B0-----:R-:W-:-:S05]  /*1940*/  MOV R5, R12 ;  /* 0x0000000c00057202 */ /* 0x001fca0000000f00 */
[----:B------:R-:W-:Y:S02]  /*1950*/  LDS.64 R16, [R5] ;  /* 0x0000000005107984 */ /* 0x000fe40000000a00 */
[----:B-1----:R-:W-:Y:S02]  /*1960*/  DFMA R10, R10, UR12, R18 ;  /* 0x0000000c0a0a7c2b */ /* 0x002fe40008000012 */
[----:B------:R-:W0:Y:S02]  /*1970*/  LDS.64 R18, [R27] ;  /* 0x000000001b127984 */ /* 0x000e240000000a00 */
[----:B0-----:R-:W-:Y:S02]  /*1980*/  DADD R18, R18, R22 ;  /* 0x0000000012127229 */ /* 0x001fe40000000016 */
[----:B------:R-:W-:Y:S06]  /*1990*/  LDS.64 R22, [R7+0x8] ;  /* 0x0000080007167984 */ /* 0x000fec0000000a00 */
[----:B------:R-:W-:Y:S01]  /*19a0*/  DADD R18, R20, R18 ;  /* 0x0000000014127229 */ /* 0x000fe20000000012 */
[----:B------:R-:W0:Y:S07]  /*19b0*/  LDS.64 R20, [R5+0x8] ;  /* 0x0000080005147984 */ /* 0x000e2e0000000a00 */
[----:B------:R-:W-:Y:S01]  /*19c0*/  DFMA R18, R18, UR6, R10 ;  /* 0x0000000612127c2b */ /* 0x000fe2000800000a */
[----:B------:R-:W-:Y:S01]  /*19d0*/  IMAD.WIDE R10, R2, 0x8, R12 ;  /* 0x00000008020a7825 */ /* 0x000fe200078e020c */
[----:B0-----:R-:W-:Y:S01]  /*19e0*/  DADD R20, R20, R22 ;  /* 0x0000000014147229 */ /* 0x001fe20000000016 */
[----:B------:R-:W0:Y:S07]  /*19f0*/  LDS.64 R22, [R26+0x10] ;  /* 0x000010001a167984 */ /* 0x000e2e0000000a00 */
[----:B0-----:R-:W-:Y:S01]  /*1a00*/  DADD R20, R22, R20 ;  /* 0x0000000016147229 */ /* 0x001fe20000000014 */
[----:B------:R-:W0:Y:S07]  /*1a10*/  LDS.64 R22, [R26] ;  /* 0x000000001a167984 */ /* 0x000e2e0000000a00 */
[----:B0-----:R-:W-:Y:S01]  /*1a20*/  DADD R20, R22, R20 ;  /* 0x0000000016147229 */ /* 0x001fe20000000014 */
[----:B------:R-:W0:Y:S07]  /*1a30*/  LDS.64 R22, [R26+0x8] ;  /* 0x000008001a167984 */ /* 0x000e2e0000000a00 */
[----:B------:R-:W-:-:S08]  /*1a40*/  DMUL R20, R20, UR4 ;  /* 0x0000000414147c28 */ /* 0x000fd00008000000 */
[----:B0-----:R-:W-:Y:S01]  /*1a50*/  DFMA R28, R22, UR12, R20 ;  /* 0x0000000c161c7c2b */ /* 0x001fe20008000014 */
[----:B------:R-:W-:Y:S04]  /*1a60*/  LDS.64 R22, [R5+0x10] ;  /* 0x0000100005167984 */ /* 0x000fe80000000a00 */
[----:B------:R-:W0:Y:S02]  /*1a70*/  LDS.64 R20, [R7+0x10] ;  /* 0x0000100007147984 */ /* 0x000e240000000a00 */
[----:B0-----:R-:W-:Y:S02]  /*1a80*/  DADD R20, R22, R20 ;  /* 0x0000000016147229 */ /* 0x001fe40000000014 */
[----:B------:R-:W0:Y:S06]  /*1a90*/  LDS.64 R22, [R7] ;  /* 0x0000000007167984 */ /* 0x000e2c0000000a00 */
[----:B------:R-:W-:-:S08]  /*1aa0*/  DADD R20, R16, R20 ;  /* 0x0000000010147229 */ /* 0x000fd00000000014 */
[----:B0-----:R-:W-:Y:S01]  /*1ab0*/  DADD R22, R22, R20 ;  /* 0x0000000016167229 */ /* 0x001fe20000000014 */
[----:B------:R-:W-:-:S05]  /*1ac0*/  IMAD.WIDE R20, R0, 0x8, R8 ;  /* 0x0000000800147825 */ /* 0x000fca00078e0208 */
[----:B------:R0:W-:Y:S02]  /*1ad0*/  STG.E.64 desc[UR8][R20.64+0x8], R18 ;  /* 0x0000081214007986 */ /* 0x0001e4000c101b08 */
[----:B------:R-:W-:Y:S01]  /*1ae0*/  DFMA R28, R22, UR6, R28 ;  /* 0x00000006161c7c2b */ /* 0x000fe2000800001c */
[----:B------:R-:W-:-:S04]  /*1af0*/  IMAD.WIDE R16, R0, 0x8, R20 ;  /* 0x0000000800107825 */ /* 0x000fc800078e0214 */
[----:B------:R-:W-:Y:S02]  /*1b00*/  IMAD.WIDE R22, R2, 0x8, R14 ;  /* 0x0000000802167825 */ /* 0x000fe400078e020e */
[----:B------:R0:W-:Y:S02]  /*1b10*/  STG.E.64 desc[UR8][R16.64+0x8], R28 ;  /* 0x0000081c10007986 */ /* 0x0001e4000c101b08 */
[----:B------:R-:W-:Y:S01]  /*1b20*/  IMAD.WIDE R8, R0, 0x8, R16 ;  /* 0x0000000800087825 */ /* 0x000fe200078e0210 */
[----:B------:R-:W-:Y:S06]  /*1b30*/  @!P1 BRA `(.L_x_32) ;  /* 0xfffffff800449947 */ /* 0x000fec000383ffff */
.L_x_31:
[----:B------:R-:W-:Y:S05]  /*1b40*/  BSYNC.RECONVERGENT B1 ;  /* 0x0000000000017941 */ /* 0x000fea0003800200 */
.L_x_30:
[----:B------:R-:W-:Y:S01]  /*1b50*/  IADD3 R4, PT, PT, R3, -R6, RZ ;  /* 0x8000000603047210 */ /* 0x000fe20007ffe0ff */
[----:B------:R-:W-:Y:S03]  /*1b60*/  BSSY.RECONVERGENT B1, `(.L_x_33) ;  /* 0x0000040000017945 */ /* 0x000fe60003800200 */
[----:B------:R-:W-:-:S13]  /*1b70*/  ISETP.GT.AND P1, PT, R4, 0x1, PT ;  /* 0x000000010400780c */ /* 0x000fda0003f24270 */
[----:B------:R-:W-:Y:S05]  /*1b80*/  @!P1 BRA `(.L_x_34) ;  /* 0x0000000000f49947 */ /* 0x000fea0003800000 */
[----:B------:R-:W-:Y:S01]  /*1b90*/  MOV R14, R22 ;  /* 0x00000016000e7202 */ /* 0x000fe20000000f00 */
[----:B------:R-:W-:Y:S01]  /*1ba0*/  IMAD.MOV.U32 R7, RZ, RZ, R10 ;  /* 0x000000ffff077224 */ /* 0x000fe200078e000a */
[----:B------:R-:W-:Y:S01]  /*1bb0*/  MOV R26, R10 ;  /* 0x0000000a001a7202 */ /* 0x000fe20000000f00 */
[----:B------:R-:W-:Y:S01]  /*1bc0*/  IMAD.MOV.U32 R4, RZ, RZ, R24 ;  /* 0x000000ffff047224 */ /* 0x000fe200078e0018 */
[----:B0-----:R-:W-:Y:S01]  /*1bd0*/  MOV R29, R22 ;  /* 0x00000016001d7202 */ /* 0x001fe20000000f00 */
[----:B------:R-:W0:Y:S01]  /*1be0*/  LDCU.128 UR16, c[0x0][0x3a0] ;  /* 0x00007400ff1077ac */ /* 0x000e220008000c00 */
[----:B------:R1:W-:Y:S01]  /*1bf0*/  LDS.64 R16, [R7+0x8] ;  /* 0x0000080007107984 */ /* 0x0003e20000000a00 */
[----:B------:R-:W-:Y:S01]  /*1c00*/  MOV R20, R10 ;  /* 0x0000000a00147202 */ /* 0x000fe20000000f00 */
[----:B------:R-:W-:Y:S01]  /*1c10*/  IMAD.WIDE R10, R2, 0x8, R10 ;  /* 0x00000008020a7825 */ /* 0x000fe200078e020a */
[----:B------:R-:W-:Y:S01]  /*1c20*/  MOV R28, R24 ;  /* 0x00000018001c7202 */ /* 0x000fe20000000f00 */
[----:B------:R-:W2:Y:S01]  /*1c30*/  LDS.64 R14, [R14+0x8] ;  /* 0x000008000e0e7984 */ /* 0x000ea20000000a00 */
[----:B------:R-:W-:Y:S01]  /*1c40*/  MOV R27, R22 ;  /* 0x00000016001b7202 */ /* 0x000fe20000000f00 */
[----:B------:R-:W3:Y:S01]  /*1c50*/  LDCU.64 UR10, c[0x0][0x398] ;  /* 0x00007300ff0a77ac */ /* 0x000ee20008000a00 */
[----:B------:R-:W-:Y:S01]  /*1c60*/  PLOP3.LUT P0, PT, PT, PT, PT, 0x8, 0x80 ;  /* 0x000000000080781c */ /* 0x000fe20003f0e170 */
[----:B------:R-:W-:Y:S01]  /*1c70*/  LDS.64 R18, [R26+0x10] ;  /* 0x000010001a127984 */ /* 0x000fe20000000a00 */
[--C-:B-1----:R-:W-:Y:S01]  /*1c80*/  IMAD.MOV.U32 R7, RZ, RZ, R10.reuse ;  /* 0x000000ffff077224 */ /* 0x102fe200078e000a */
[----:B------:R-:W-:Y:S01]  /*1c90*/  IADD3 R6, PT, PT, R6, 0x2, RZ ;  /* 0x0000000206067810 */ /* 0x000fe20007ffe0ff */
[----:B------:R-:W-:Y:S01]  /*1ca0*/  IMAD.WIDE R10, R2, 0x8, R10 ;  /* 0x00000008020a7825 */ /* 0x000fe200078e020a */
[----:B------:R-:W1:Y:S04]  /*1cb0*/  LDS.64 R12, [R29+0x10] ;  /* 0x000010001d0c7984 */ /* 0x000e680000000a00 */
[----:B------:R-:W4:Y:S04]  /*1cc0*/  LDS.64 R4, [R4+0x10] ;  /* 0x0000100004047984 */ /* 0x000f280000000a00 */
[----:B------:R-:W5:Y:S01]  /*1cd0*/  LDS.64 R20, [R20] ;  /* 0x0000000014147984 */ /* 0x000f620000000a00 */
[----:B--2---:R-:W-:-:S03]  /*1ce0*/  DADD R16, R16, R14 ;  /* 0x0000000010107229 */ /* 0x004fc6000000000e */
[----:B------:R-:W2:Y:S04]  /*1cf0*/  LDS.64 R14, [R28] ;  /* 0x000000001c0e7984 */ /* 0x000ea80000000a00 */
[----:B------:R-:W-:Y:S01]  /*1d00*/  LDS.64 R28, [R7] ;  /* 0x00000000071c7984 */ /* 0x000fe20000000a00 */
[----:B-1----:R-:W-:Y:S01]  /*1d10*/  DADD R18, R18, R12 ;  /* 0x0000000012127229 */ /* 0x002fe2000000000c */
[----:B------:R-:W-:Y:S01]  /*1d20*/  IMAD.WIDE R12, R2, 0x8, R22 ;  /* 0x00000008020c7825 */ /* 0x000fe200078e0216 */
[----:B----4-:R-:W-:Y:S01]  /*1d30*/  DADD R16, R4, R16 ;  /* 0x0000000004107229 */ /* 0x010fe20000000010 */
[----:B------:R-:W1:Y:S01]  /*1d40*/  LDS.64 R4, [R27] ;  /* 0x000000001b047984 */ /* 0x000e620000000a00 */
[----:B------:R-:W-:-:S04]  /*1d50*/  MOV R26, R12 ;  /* 0x0000000c001a7202 */ /* 0x000fc80000000f00 */
[----:B-----5:R-:W-:Y:S01]  /*1d60*/  DADD R18, R20, R18 ;  /* 0x0000000014127229 */ /* 0x020fe20000000012 */
[----:B------:R-:W-:Y:S04]  /*1d70*/  LDS.64 R20, [R7+0x8] ;  /* 0x0000080007147984 */ /* 0x000fe80000000a00 */
[----:B------:R-:W4:Y:S01]  /*1d80*/  LDS.64 R22, [R26+0x8] ;  /* 0x000008001a167984 */ /* 0x000f220000000a00 */
[----:B--2---:R-:W-:Y:S01]  /*1d90*/  DADD R16, R14, R16 ;  /* 0x000000000e107229 */ /* 0x004fe20000000010 */
[----:B------:R-:W-:-:S03]  /*1da0*/  IMAD.WIDE R14, R2, 0x8, R24 ;  /* 0x00000008020e7825 */ /* 0x000fc600078e0218 */
[----:B------:R-:W-:-:S04]  /*1db0*/  MOV R25, R14 ;  /* 0x0000000e00197202 */ /* 0x000fc80000000f00 */
[----:B0-----:R-:W-:Y:S02]  /*1dc0*/  DMUL R16, R16, UR16 ;  /* 0x0000001010107c28 */ /* 0x001fe40008000000 */
[----:B-1----:R-:W-:Y:S02]  /*1dd0*/  DADD R4, R4, R18 ;  /* 0x0000000004047229 */ /* 0x002fe40000000012 */
[----:B----4-:R-:W-:Y:S01]  /*1de0*/  DADD R18, R20, R22 ;  /* 0x0000000014127229 */ /* 0x010fe20000000016 */
[----:B------:R-:W0:Y:S04]  /*1df0*/  LDS.64 R20, [R25+0x10] ;  /* 0x0000100019147984 */ /* 0x000e280000000a00 */
[----:B------:R-:W3:Y:S03]  /*1e00*/  LDS.64 R22, [R24+0x8] ;  /* 0x0000080018167984 */ /* 0x000ee60000000a00 */
[----:B0-----:R-:W-:Y:S01]  /*1e10*/  DADD R18, R20, R18 ;  /* 0x0000000014127229 */ /* 0x001fe20000000012 */
[----:B------:R-:W0:Y:S01]  /*1e20*/  LDS.64 R20, [R25] ;  /* 0x0000000019147984 */ /* 0x000e220000000a00 */
[----:B---3--:R-:W-:-:S03]  /*1e30*/  DFMA R22, R22, UR10, R16 ;  /* 0x0000000a16167c2b */ /* 0x008fc60008000010 */
[----:B------:R-:W-:Y:S05]  /*1e40*/  LDS.64 R16, [R26+0x10] ;  /* 0x000010001a107984 */ /* 0x000fea0000000a00 */
[----:B------:R-:W-:Y:S01]  /*1e50*/  DFMA R4, R4, UR18, R22 ;  /* 0x0000001204047c2b */ /* 0x000fe20008000016 */
[----:B------:R-:W-:-:S06]  /*1e60*/  IMAD.WIDE R22, R2, 0x8, R12 ;  /* 0x0000000802167825 */ /* 0x000fcc00078e020c */
[----:B------:R-:W-:Y:S01]  /*1e70*/  STG.E.64 desc[UR8][R8.64+0x8], R4 ;  /* 0x0000080408007986 */ /* 0x000fe2000c101b08 */
[----:B0-----:R-:W-:-:S03]  /*1e80*/  DADD R18, R20, R18 ;  /* 0x0000000014127229 */ /* 0x001fc60000000012 */
[----:B------:R-:W0:Y:S05]  /*1e90*/  LDS.64 R20, [R7+0x10] ;  /* 0x0000100007147984 */ /* 0x000e2a0000000a00 */
[----:B------:R-:W-:Y:S02]  /*1ea0*/  DMUL R18, R18, UR16 ;  /* 0x0000001012127c28 */ /* 0x000fe40008000000 */
[----:B0-----:R-:W-:Y:S01]  /*1eb0*/  DADD R16, R20, R16 ;  /* 0x0000000014107229 */ /* 0x001fe20000000010 */
[----:B------:R-:W0:Y:S04]  /*1ec0*/  LDS.64 R20, [R25+0x8] ;  /* 0x0000080019147984 */ /* 0x000e280000000a00 */
[----:B------:R-:W1:Y:S03]  /*1ed0*/  LDS.64 R24, [R26] ;  /* 0x000000001a187984 */ /* 0x000e660000000a00 */
[----:B------:R-:W-:-:S02]  /*1ee0*/  DADD R16, R28, R16 ;  /* 0x000000001c107229 */ /* 0x000fc40000000010 */
[----:B0-----:R-:W-:-:S06]  /*1ef0*/  DFMA R20, R20, UR10, R18 ;  /* 0x0000000a14147c2b */ /* 0x001fcc0008000012 */
[----:B-1----:R-:W-:Y:S01]  /*1f00*/  DADD R16, R24, R16 ;  /* 0x0000000018107229 */ /* 0x002fe20000000010 */
[----:B------:R-:W-:-:S07]  /*1f10*/  IMAD.WIDE R24, R2, 0x8, R14 ;  /* 0x0000000802187825 */ /* 0x000fce00078e020e */
[----:B------:R-:W-:Y:S01]  /*1f20*/  DFMA R20, R16, UR18, R20 ;  /* 0x0000001210147c2b */ /* 0x000fe20008000014 */
[----:B------:R-:W-:-:S06]  /*1f30*/  IMAD.WIDE R16, R0, 0x8, R8 ;  /* 0x0000000800107825 */ /* 0x000fcc00078e0208 */
[----:B------:R1:W-:Y:S01]  /*1f40*/  STG.E.64 desc[UR8][R16.64+0x8], R20 ;  /* 0x0000081410007986 */ /* 0x0003e2000c101b08 */
[----:B------:R-:W-:-:S07]  /*1f50*/  IMAD.WIDE R8, R0, 0x8, R16 ;  /* 0x0000000800087825 */ /* 0x000fce00078e0210 */
.L_x_34:
[----:B------:R-:W-:Y:S05]  /*1f60*/  BSYNC.RECONVERGENT B1 ;  /* 0x0000000000017941 */ /* 0x000fea0003800200 */
.L_x_33:
[----:B------:R-:W-:-:S13]  /*1f70*/  ISETP.NE.OR P0, PT, R6, R3, P0 ;  /* 0x000000030600720c */ /* 0x000fda0000705670 */
[----:B------:R-:W-:Y:S05]  /*1f80*/  @!P0 EXIT ;  /* 0x000000000000894d */ /* 0x000fea0003800000 */
.L_x_29:
[----:B------:R-:W-:Y:S05]  /*1f90*/  BSYNC.RECONVERGENT B0 ;  /* 0x0000000000007941 */ /* 0x000fea0003800200 */
.L_x_28:
[----:B0-----:R-:W-:Y:S01]  /*1fa0*/  IMAD.MOV.U32 R29, RZ, RZ, R10 ;  /* 0x000000ffff1d7224 */ /* 0x001fe200078e000a */
[----:B------:R-:W-:Y:S01]  /*1fb0*/  MOV R28, R22 ;  /* 0x00000016001c7202 */ /* 0x000fe20000000f00 */
[----:B------:R-:W-:Y:S01]  /*1fc0*/  IMAD.WIDE R22, R2, 0x8, R22 ;  /* 0x0000000802167825 */ /* 0x000fe200078e0216 */
[----:B------:R-:W-:Y:S02]  /*1fd0*/  MOV R7, R24 ;  /* 0x0000001800077202 */ /* 0x000fe40000000f00 */
[----:B------:R-:W-:Y:S01]  /*1fe0*/  LDS.64 R18, [R29+0x8] ;  /* 0x000008001d127984 */ /* 0x000fe20000000a00 */
[----:B------:R-:W-:Y:S01]  /*1ff0*/  IADD3 R6, PT, PT, R6, 0x1, RZ ;  /* 0x0000000106067810 */ /* 0x000fe20007ffe0ff */
[----:B------:R-:W-:Y:S02]  /*2000*/  IMAD.WIDE R10, R2, 0x8, R10 ;  /* 0x00000008020a7825 */ /* 0x000fe400078e020a */
[----:B------:R-:W0:Y:S01]  /*2010*/  LDS.64 R4, [R28+0x8] ;  /* 0x000008001c047984 */ /* 0x000e220000000a00 */
[----:B------:R-:W-:Y:S01]  /*2020*/  ISETP.NE.AND P0, PT, R6, R3, PT ;  /* 0x000000030600720c */ /* 0x000fe20003f05270 */
[----:B------:R-:W-:-:S02]  /*2030*/  IMAD.WIDE R24, R2, 0x8, R24 ;  /* 0x0000000802187825 */ /* 0x000fc400078e0218 */
[----:B-1----:R-:W1:Y:S04]  /*2040*/  LDS.64 R16, [R7+0x10] ;  /* 0x0000100007107984 */ /* 0x002e680000000a00 */
[----:B------:R-:W-:Y:S04]  /*2050*/  LDS.64 R12, [R29+0x10] ;  /* 0x000010001d0c7984 */ /* 0x000fe80000000a00 */
[----:B------:R-:W2:Y:S04]  /*2060*/  LDS.64 R26, [R7] ;  /* 0x00000000071a7984 */ /* 0x000ea80000000a00 */
[----:B------:R-:W-:Y:S04]  /*2070*/  LDS.64 R14, [R29] ;  /* 0x000000001d0e7984 */ /* 0x000fe80000000a00 */
[----:B------:R-:W3:Y:S01]  /*2080*/  LDS.64 R20, [R7+0x8] ;  /* 0x0000080007147984 */ /* 0x000ee20000000a00 */
[----:B0-----:R-:W-:-:S03]  /*2090*/  DADD R18, R18, R4 ;  /* 0x0000000012127229 */ /* 0x001fc60000000004 */
[----:B------:R-:W0:Y:S05]  /*20a0*/  LDS.64 R4, [R28+0x10] ;  /* 0x000010001c047984 */ /* 0x000e2a0000000a00 */
[----:B-1----:R-:W-:Y:S02]  /*20b0*/  DADD R16, R16, R18 ;  /* 0x0000000010107229 */ /* 0x002fe40000000012 */
[----:B------:R-:W1:Y:S06]  /*20c0*/  LDS.64 R18, [R28] ;  /* 0x000000001c127984 */ /* 0x000e6c0000000a00 */
[----:B--2---:R-:W-:-:S08]  /*20d0*/  DADD R16, R26, R16 ;  /* 0x000000001a107229 */ /* 0x004fd00000000010 */
[----:B------:R-:W-:-:S08]  /*20e0*/  DMUL R16, R16, UR20 ;  /* 0x0000001410107c28 */ /* 0x000fd00008000000 */
[----:B---3--:R-:W-:Y:S02]  /*20f0*/  DFMA R16, R20, UR14, R16 ;  /* 0x0000000e14107c2b */ /* 0x008fe40008000010 */
[----:B0-----:R-:W-:-:S08]  /*2100*/  DADD R4, R12, R4 ;  /* 0x000000000c047229 */ /* 0x001fd00000000004 */
[----:B------:R-:W-:-:S08]  /*2110*/  DADD R4, R14, R4 ;  /* 0x000000000e047229 */ /* 0x000fd00000000004 */
[----:B-1----:R-:W-:-:S08]  /*2120*/  DADD R4, R18, R4 ;  /* 0x0000000012047229 */ /* 0x002fd00000000004 */
[----:B------:R-:W-:-:S07]  /*2130*/  DFMA R4, R4, UR22, R16 ;  /* 0x0000001604047c2b */ /* 0x000fce0008000010 */
[----:B------:R0:W-:Y:S02]  /*2140*/  STG.E.64 desc[UR8][R8.64+0x8], R4 ;  /* 0x0000080408007986 */ /* 0x0001e4000c101b08 */
[----:B0-----:R-:W-:Y:S01]  /*2150*/  IMAD.WIDE R8, R0, 0x8, R8 ;  /* 0x0000000800087825 */ /* 0x001fe200078e0208 */
[----:B------:R-:W-:Y:S06]  /*2160*/  @P0 BRA `(.L_x_28) ;  /* 0xfffffffc008c0947 */ /* 0x000fec000383ffff */
[----:B------:R-:W-:Y:S05]  /*2170*/  EXIT ;  /* 0x000000000000794d */ /* 0x000fea0003800000 */
.L_x_35:
[----:B------:R-:W-:-:S00]  /*2180*/  BRA `(.L_x_35) ;  /* 0xfffffffc00fc7947 */ /* 0x000fc0000383ffff */
[----:B------:R-:W-:-:S00]  /*2190*/  NOP ;  /* 0x0000000000007918 */ /* 0x000fc00000000000 */
        /* <DEDUP_REMOVED lines=14> */
.L_x_72:


//--------------------- .text._Z13StencilKernelIfEvPT_S1_iiS0_S0_S0_ --------------------------
	.section	.text._Z13StencilKernelIfEvPT_S1_iiS0_S0_S0_,"ax",@progbits
	.align	128
.text._Z13StencilKernelIfEvPT_S1_iiS0_S0_S0_:
        .type           _Z13StencilKernelIfEvPT_S1_iiS0_S0_S0_,@function
        .size           _Z13StencilKernelIfEvPT_S1_iiS0_S0_S0_,(.L_x_73 - _Z13StencilKernelIfEvPT_S1_iiS0_S0_S0_)
        .other          _Z13StencilKernelIfEvPT_S1_iiS0_S0_S0_,@"STO_CUDA_ENTRY STV_DEFAULT"
_Z13StencilKernelIfEvPT_S1_iiS0_S0_S0_:
        /* <DEDUP_REMOVED lines=16> */
[----:B0-----:R-:W-:Y:S01]  /*0100*/  HFMA2 R4, -RZ, RZ, 0, 0 ;  /* 0x00000000ff047431 */ /* 0x001fe200000001ff */
        /* <DEDUP_REMOVED lines=11> */
[----:B------:R-:W-:Y:S02]  /*01c0*/  ISETP.LT.AND P1, PT, RZ, UR6, PT ;  /* 0x00000006ff007c0c */ /* 0x000fe4000bf21270 */
[----:B------:R-:W-:Y:S02]  /*01d0*/  MOV R5, R4 ;  /* 0x0000000400057202 */ /* 0x000fe40000000f00 */
[----:B------:R-:W0:Y:S02]  /*01e0*/  S2R R4, SR_TID.Y ;  /* 0x0000000000047919 */ /* 0x000e240000002200 */
        /* <DEDUP_REMOVED lines=10> */
[C---:B------:R-:W-:Y:S01]  /*0290*/  IADD3 R5, PT, PT, R3.reuse, 0x2, RZ ;  /* 0x0000000203057810 */ /* 0x040fe20007ffe0ff */
        /* <DEDUP_REMOVED lines=13> */
[----:B------:R-:W-:Y:S02]  /*0370*/  ISETP.GE.AND P0, PT, R13, R2, PT ;  /* 0x000000020d00720c */ /* 0x000fe40003f06270 */
[----:B------:R-:W-:-:S03]  /*0380*/  MOV R7, RZ ;  /* 0x000000ff00077202 */ /* 0x000fc60000000f00 */
[----:B------:R-:W-:-:S08]  /*0390*/  IMAD.WIDE R6, R9, 0x4, R6 ;  /* 0x0000000409067825 */ /* 0x000fd000078e0206 */
        /* <DEDUP_REMOVED lines=8> */
.L_x_41:
[C---:B0-----:R-:W-:Y:S01]  /*0420*/  IMAD.WIDE R22, R0.reuse, 0x4, R10 ;  /* 0x0000000400167825 */ /* 0x041fe200078e020a */
[----:B------:R0:W2:Y:S03]  /*0430*/  LDG.E R20, desc[UR8][R10.64+0x4] ;  /* 0x000004080a147981 */ /* 0x0000a6000c1e1900 */
[C---:B------:R-:W-:Y:S02]  /*0440*/  IMAD.WIDE R24, R0.reuse, 0x4, R22 ;  /* 0x0000000400187825 */ /* 0x040fe400078e0216 */
[----:B------:R-:W3:Y:S02]  /*0450*/  LDG.E R22, desc[UR8][R22.64+0x4] ;  /* 0x0000040816167981 */ /* 0x000ee4000c1e1900 */
[----:B------:R-:W-:Y:S02]  /*0460*/  IMAD.WIDE R8, R0, 0x4, R24 ;  /* 0x0000000400087825 */ /* 0x000fe400078e0218 */
[----:B------:R-:W4:Y:S04]  /*0470*/  LDG.E R24, desc[UR8][R24.64+0x4] ;  /* 0x0000040818187981 */ /* 0x000f28000c1e1900 */
[----:B------:R-:W5:Y:S01]  /*0480*/  LDG.E R21, desc[UR8][R8.64+0x4] ;  /* 0x0000040808157981 */ /* 0x000f62000c1e1900 */
[----:B------:R-:W-:-:S02]  /*0490*/  MOV R16, R6 ;  /* 0x0000000600107202 */ /* 0x000fc40000000f00 */
[----:B------:R-:W-:-:S03]  /*04a0*/  MOV R17, R7 ;  /* 0x0000000700117202 */ /* 0x000fc60000000f00 */
        /* <DEDUP_REMOVED lines=9> */
[----:B--2---:R0:W-:Y:S04]  /*0540*/  STS [R17+0x4], R20 ;  /* 0x0000041411007388 */ /* 0x0041e80000000800 */
[----:B---3--:R0:W-:Y:S04]  /*0550*/  STS [R16+0x4], R22 ;  /* 0x0000041610007388 */ /* 0x0081e80000000800 */
[----:B----4-:R0:W-:Y:S04]  /*0560*/  STS [R18+0x4], R24 ;  /* 0x0000041812007388 */ /* 0x0101e80000000800 */
[----:B-----5:R0:W-:Y:S01]  /*0570*/  STS [R26+0x4], R21 ;  /* 0x000004151a007388 */ /* 0x0201e20000000800 */
[----:B------:R-:W-:Y:S05]  /*0580*/  @!P2 BRA `(.L_x_41) ;  /* 0xfffffffc00a4a947 */ /* 0x000fea000383ffff */
.L_x_40:
[----:B------:R-:W-:Y:S05]  /*0590*/  BSYNC.RECONVERGENT B2 ;  /* 0x0000000000027941 */ /* 0x000fea0003800200 */
.L_x_39:
[----:B------:R-:W-:Y:S01]  /*05a0*/  IADD3 R8, PT, PT, R2, -R13, RZ ;  /* 0x8000000d02087210 */ /* 0x000fe20007ffe0ff */
[----:B------:R-:W-:Y:S03]  /*05b0*/  BSSY.RECONVERGENT B2, `(.L_x_42) ;  /* 0x000000f000027945 */ /* 0x000fe60003800200 */
[----:B------:R-:W-:-:S13]  /*05c0*/  ISETP.GT.AND P2, PT, R8, 0x1, PT ;  /* 0x000000010800780c */ /* 0x000fda0003f44270 */
[----:B------:R-:W-:Y:S05]  /*05d0*/  @!P2 BRA `(.L_x_43) ;  /* 0x000000000030a947 */ /* 0x000fea0003800000 */
[----:B------:R-:W-:Y:S01]  /*05e0*/  IMAD.WIDE R8, R0, 0x4, R10 ;  /* 0x0000000400087825 */ /* 0x000fe200078e020a */
[----:B------:R1:W2:Y:S04]  /*05f0*/  LDG.E R12, desc[UR8][R10.64+0x4] ;  /* 0x000004080a0c7981 */ /* 0x0002a8000c1e1900 */
[----:B0-----:R-:W3:Y:S01]  /*0600*/  LDG.E R16, desc[UR8][R8.64+0x4] ;  /* 0x0000040808107981 */ /* 0x001ee2000c1e1900 */
[C---:B------:R-:W-:Y:S01]  /*0610*/  IMAD.WIDE R14, R5.reuse, 0x4, R6 ;  /* 0x00000004050e7825 */ /* 0x040fe200078e0206 */
[----:B------:R-:W-:Y:S02]  /*0620*/  MOV R17, R6 ;  /* 0x0000000600117202 */ /* 0x000fe40000000f00 */
[----:B------:R-:W-:Y:S02]  /*0630*/  PLOP3.LUT P0, PT, PT, PT, PT, 0x8, 0x80 ;  /* 0x000000000080781c */ /* 0x000fe40003f0e170 */
[----:B------:R-:W-:Y:S01]  /*0640*/  MOV R19, R14 ;  /* 0x0000000e00137202 */ /* 0x000fe20000000f00 */
[----:B------:R-:W-:Y:S01]  /*0650*/  IMAD.WIDE R6, R5, 0x4, R14 ;  /* 0x0000000405067825 */ /* 0x000fe200078e020e */
[----:B------:R-:W-:-:S03]  /*0660*/  IADD3 R13, PT, PT, R13, 0x2, RZ ;  /* 0x000000020d0d7810 */ /* 0x000fc60007ffe0ff */
[----:B-1----:R-:W-:Y:S01]  /*0670*/  IMAD.WIDE R10, R0, 0x4, R8 ;  /* 0x00000004000a7825 */ /* 0x002fe200078e0208 */
[----:B--2---:R1:W-:Y:S04]  /*0680*/  STS [R17+0x4], R12 ;  /* 0x0000040c11007388 */ /* 0x0043e80000000800 */
[----:B---3--:R1:W-:Y:S02]  /*0690*/  STS [R19+0x4], R16 ;  /* 0x0000041013007388 */ /* 0x0083e40000000800 */
.L_x_43:
[----:B------:R-:W-:Y:S05]  /*06a0*/  BSYNC.RECONVERGENT B2 ;  /* 0x0000000000027941 */ /* 0x000fea0003800200 */
.L_x_42:
[----:B------:R-:W-:-:S13]  /*06b0*/  ISETP.NE.OR P0, PT, R13, R2, P0 ;  /* 0x000000020d00720c */ /* 0x000fda0000705670 */
[----:B------:R-:W-:Y:S05]  /*06c0*/  @!P0 BREAK.RELIABLE B1 ;  /* 0x0000000000018942 */ /* 0x000fea0003800100 */
[----:B------:R-:W-:Y:S05]  /*06d0*/  @!P0 BRA `(.L_x_44) ;  /* 0x0000000000248947 */ /* 0x000fea0003800000 */
.L_x_38:
[----:B------:R-:W-:Y:S05]  /*06e0*/  BSYNC.RELIABLE B1 ;  /* 0x0000000000017941 */ /* 0x000fea0003800100 */
.L_x_37:
[----:B--2---:R2:W3:Y:S01]  /*06f0*/  LDG.E R8, desc[UR8][R10.64+0x4] ;  /* 0x000004080a087981 */ /* 0x0044e2000c1e1900 */
[----:B------:R-:W-:Y:S01]  /*0700*/  MOV R9, R6 ;  /* 0x0000000600097202 */ /* 0x000fe20000000f00 */
[----:B------:R-:W-:Y:S01]  /*0710*/  IMAD.WIDE R6, R5, 0x4, R6 ;  /* 0x0000000405067825 */ /* 0x000fe200078e0206 */
[----:B------:R-:W-:-:S04]  /*0720*/  IADD3 R13, PT, PT, R13, 0x1, RZ ;  /* 0x000000010d0d7810 */ /* 0x000fc80007ffe0ff */
[----:B------:R-:W-:Y:S01]  /*0730*/  ISETP.NE.AND P0, PT, R13, R2, PT ;  /* 0x000000020d00720c */ /* 0x000fe20003f05270 */
[----:B--2---:R-:W-:Y:S01]  /*0740*/  IMAD.WIDE R10, R0, 0x4, R10 ;  /* 0x00000004000a7825 */ /* 0x004fe200078e020a */
[----:B---3--:R2:W-:Y:S11]  /*0750*/  STS [R9+0x4], R8 ;  /* 0x0000040809007388 */ /* 0x0085f60000000800 */
[----:B------:R-:W-:Y:S05]  /*0760*/  @P0 BRA `(.L_x_37) ;  /* 0xfffffffc00e00947 */ /* 0x000fea000383ffff */
.L_x_44:
[----:B------:R-:W-:Y:S05]  /*0770*/  BSYNC.RECONVERGENT B0 ;  /* 0x0000000000007941 */ /* 0x000fea0003800200 */
.L_x_36:
[----:B------:R-:W3:Y:S01]  /*0780*/  S2UR UR5, SR_CgaCtaId ;  /* 0x00000000000579c3 */ /* 0x000ee20000008800 */
[----:B0-----:R-:W-:Y:S01]  /*0790*/  ISETP.NE.AND P0, PT, R4, RZ, PT ;  /* 0x000000ff0400720c */ /* 0x001fe20003f05270 */
[----:B------:R-:W-:Y:S01]  /*07a0*/  UMOV UR4, 0x400 ;  /* 0x0000040000047882 */ /* 0x000fe20000000000 */
[----:B------:R-:W-:Y:S01]  /*07b0*/  BSSY.RECONVERGENT B2, `(.L_x_45) ;  /* 0x00000a2000027945 */ /* 0x000fe20003800200 */
[----:B-1----:R-:W-:Y:S01]  /*07c0*/  MOV R19, RZ ;  /* 0x000000ff00137202 */ /* 0x002fe20000000f00 */
[----:B---3--:R-:W-:-:S06]  /*07d0*/  ULEA UR4, UR5, UR4, 0x18 ;  /* 0x0000000405047291 */ /* 0x008fcc000f8ec0ff */
[----:B------:R-:W-:-:S03]  /*07e0*/  MOV R18, UR4 ;  /* 0x0000000400127c02 */ /* 0x000fc60008000f00 */
[----:B------:R-:W-:Y:S05]  /*07f0*/  @P0 BRA `(.L_x_46) ;  /* 0x00000004003c0947 */ /* 0x000fea0003800000 */
[----:B------:R-:W-:Y:S05]  /*0800*/  @!P1 BRA `(.L_x_47) ;  /* 0x0000000800709947 */ /* 0x000fea0003800000 */
[----:B------:R-:W0:Y:S01]  /*0810*/  S2R R2, SR_CTAID.X ;  /* 0x0000000000027919 */ /* 0x000e220000002500 */
[----:B------:R-:W1:Y:S01]  /*0820*/  S2UR UR4, SR_CTAID.Y ;  /* 0x00000000000479c3 */ /* 0x000e620000002600 */
[C---:B------:R-:W-:Y:S01]  /*0830*/  IADD3 R23, PT, PT, R3.reuse, 0x2, RZ ;  /* 0x0000000203177810 */ /* 0x040fe20007ffe0ff */
[----:B------:R-:W-:Y:S01]  /*0840*/  BSSY.RECONVERGENT B1, `(.L_x_48) ;  /* 0x0000049000017945 */ /* 0x000fe20003800200 */
[----:B------:R-:W0:Y:S03]  /*0850*/  S2R R6, SR_TID.X ;  /* 0x0000000000067919 */ /* 0x000e260000002100 */
[----:B------:R-:W-:Y:S02]  /*0860*/  BSSY.RELIABLE B0, `(.L_x_49) ;  /* 0x000003e000007945 */ /* 0x000fe40003800100 */
[----:B------:R-:W3:Y:S01]  /*0870*/  LDC.64 R16, c[0x0][0x380] ;  /* 0x0000e000ff107b82 */ /* 0x000ee20000000a00 */
[----:B-1----:R-:W-:-:S02]  /*0880*/  IMAD R7, R3, UR4, RZ ;  /* 0x0000000403077c24 */ /* 0x002fc4000f8e02ff */
[----:B0-----:R-:W-:-:S04]  /*0890*/  IMAD R2, R2, UR10, R6 ;  /* 0x0000000a02027c24 */ /* 0x001fc8000f8e0206 */
[C---:B--2---:R-:W-:Y:S01]  /*08a0*/  IMAD R9, R2.reuse, R0, R7 ;  /* 0x0000000002097224 */ /* 0x044fe200078e0207 */
[C---:B------:R-:W-:Y:S01]  /*08b0*/  IADD3 R5, PT, PT, R2.reuse, UR6, RZ ;  /* 0x0000000602057c10 */ /* 0x040fe2000fffe0ff */
[----:B------:R-:W-:Y:S02]  /*08c0*/  IMAD R7, R23, R6, RZ ;  /* 0x0000000617077224 */ /* 0x000fe400078e02ff */
[----:B---3--:R-:W-:Y:S01]  /*08d0*/  IMAD.WIDE R16, R9, 0x4, R16 ;  /* 0x0000000409107825 */ /* 0x008fe200078e0210 */
[----:B------:R-:W-:-:S03]  /*08e0*/  ISETP.GE.AND P0, PT, R2, R5, PT ;  /* 0x000000050200720c */ /* 0x000fc60003f06270 */
[----:B------:R-:W-:-:S10]  /*08f0*/  IMAD.WIDE R6, R7, 0x4, R18 ;  /* 0x0000000407067825 */ /* 0x000fd400078e0212 */
        /* <DEDUP_REMOVED lines=8> */
.L_x_53:
[C---:B------:R-:W-:Y:S01]  /*0980*/  IMAD.WIDE R26, R0.reuse, 0x4, R16 ;  /* 0x00000004001a7825 */ /* 0x040fe200078e0210 */
[----:B0-----:R0:W2:Y:S04]  /*0990*/  LDG.E R22, desc[UR8][R16.64] ;  /* 0x0000000810167981 */ /* 0x0010a8000c1e1900 */
[----:B------:R-:W3:Y:S01]  /*09a0*/  LDG.E R24, desc[UR8][R26.64] ;  /* 0x000000081a187981 */ /* 0x000ee2000c1e1900 */
[----:B------:R-:W-:-:S04]  /*09b0*/  IMAD.WIDE R20, R0, 0x4, R26 ;  /* 0x0000000400147825 */ /* 0x000fc800078e021a */
[----:B------:R-:W-:Y:S02]  /*09c0*/  IMAD.WIDE R8, R0, 0x4, R20 ;  /* 0x0000000400087825 */ /* 0x000fe400078e0214 */
[----:B------:R-:W4:Y:S04]  /*09d0*/  LDG.E R20, desc[UR8][R20.64] ;  /* 0x0000000814147981 */ /* 0x000f28000c1e1900 */
[----:B------:R-:W5:Y:S01]  /*09e0*/  LDG.E R28, desc[UR8][R8.64] ;  /* 0x00000008081c7981 */ /* 0x000f62000c1e1900 */
[----:B------:R-:W-:Y:S02]  /*09f0*/  MOV R12, R6 ;  /* 0x00000006000c7202 */ /* 0x000fe40000000f00 */
        /* <DEDUP_REMOVED lines=10> */
[----:B--2---:R0:W-:Y:S04]  /*0aa0*/  STS [R13], R22 ;  /* 0x000000160d007388 */ /* 0x0041e80000000800 */
[----:B---3--:R0:W-:Y:S04]  /*0ab0*/  STS [R12], R24 ;  /* 0x000000180c007388 */ /* 0x0081e80000000800 */
[----:B----4-:R0:W-:Y:S04]  /*0ac0*/  STS [R14], R20 ;  /* 0x000000140e007388 */ /* 0x0101e80000000800 */
[----:B-----5:R0:W-:Y:S01]  /*0ad0*/  STS [R15], R28 ;  /* 0x0000001c0f007388 */ /* 0x0201e20000000800 */
[----:B------:R-:W-:Y:S05]  /*0ae0*/  @!P1 BRA `(.L_x_53) ;  /* 0xfffffffc00a49947 */ /* 0x000fea000383ffff */
.L_x_52:
[----:B------:R-:W-:Y:S05]  /*0af0*/  BSYNC.RECONVERGENT B3 ;  /* 0x0000000000037941 */ /* 0x000fea0003800200 */
.L_x_51:
[----:B------:R-:W-:Y:S01]  /*0b00*/  IADD3 R8, PT, PT, R5, -R2, RZ ;  /* 0x8000000205087210 */ /* 0x000fe20007ffe0ff */
[----:B------:R-:W-:Y:S03]  /*0b10*/  BSSY.RECONVERGENT B3, `(.L_x_54) ;  /* 0x000000f000037945 */ /* 0x000fe60003800200 */
[----:B------:R-:W-:-:S13]  /*0b20*/  ISETP.GT.AND P1, PT, R8, 0x1, PT ;  /* 0x000000010800780c */ /* 0x000fda0003f24270 */
[----:B------:R-:W-:Y:S05]  /*0b30*/  @!P1 BRA `(.L_x_55) ;  /* 0x0000000000309947 */ /* 0x000fea0003800000 */
[----:B------:R-:W-:Y:S01]  /*0b40*/  IMAD.WIDE R8, R0, 0x4, R16 ;  /* 0x0000000400087825 */ /* 0x000fe200078e0210 */
[----:B0-----:R0:W2:Y:S04]  /*0b50*/  LDG.E R12, desc[UR8][R16.64] ;  /* 0x00000008100c7981 */ /* 0x0010a8000c1e1900 */
[----:B------:R-:W3:Y:S01]  /*0b60*/  LDG.E R13, desc[UR8][R8.64] ;  /* 0x00000008080d7981 */ /* 0x000ee2000c1e1900 */
[C---:B------:R-:W-:Y:S01]  /*0b70*/  IMAD.WIDE R10, R23.reuse, 0x4, R6 ;  /* 0x00000004170a7825 */ /* 0x040fe200078e0206 */
[----:B------:R-:W-:Y:S02]  /*0b80*/  MOV R15, R6 ;  /* 0x00000006000f7202 */ /* 0x000fe40000000f00 */
[----:B------:R-:W-:Y:S02]  /*0b90*/  PLOP3.LUT P0, PT, PT, PT, PT, 0x8, 0x80 ;  /* 0x000000000080781c */ /* 0x000fe40003f0e170 */
[----:B------:R-:W-:Y:S01]  /*0ba0*/  MOV R14, R10 ;  /* 0x0000000a000e7202 */ /* 0x000fe20000000f00 */
[----:B------:R-:W-:Y:S01]  /*0bb0*/  IMAD.WIDE R6, R23, 0x4, R10 ;  /* 0x0000000417067825 */ /* 0x000fe200078e020a */
[----:B------:R-:W-:-:S03]  /*0bc0*/  IADD3 R2, PT, PT, R2, 0x2, RZ ;  /* 0x0000000202027810 */ /* 0x000fc60007ffe0ff */
[----:B0-----:R-:W-:Y:S01]  /*0bd0*/  IMAD.WIDE R16, R0, 0x4, R8 ;  /* 0x0000000400107825 */ /* 0x001fe200078e0208 */
[----:B--2---:R1:W-:Y:S04]  /*0be0*/  STS [R15], R12 ;  /* 0x0000000c0f007388 */ /* 0x0043e80000000800 */
[----:B---3--:R1:W-:Y:S02]  /*0bf0*/  STS [R14], R13 ;  /* 0x0000000d0e007388 */ /* 0x0083e40000000800 */
.L_x_55:
[----:B------:R-:W-:Y:S05]  /*0c00*/  BSYNC.RECONVERGENT B3 ;  /* 0x0000000000037941 */ /* 0x000fea0003800200 */
.L_x_54:
[----:B------:R-:W-:-:S13]  /*0c10*/  ISETP.NE.OR P0, PT, R2, R5, P0 ;  /* 0x000000050200720c */ /* 0x000fda0000705670 */
[----:B------:R-:W-:Y:S05]  /*0c20*/  @!P0 BREAK.RELIABLE B0 ;  /* 0x0000000000008942 */ /* 0x000fea0003800100 */
[----:B------:R-:W-:Y:S05]  /*0c30*/  @!P0 BRA `(.L_x_56) ;  /* 0x0000000000248947 */ /* 0x000fea0003800000 */
.L_x_50:
[----:B------:R-:W-:Y:S05]  /*0c40*/  BSYNC.RELIABLE B0 ;  /* 0x0000000000007941 */ /* 0x000fea0003800100 */
.L_x_49:
[----:B--2---:R2:W3:Y:S01]  /*0c50*/  LDG.E R8, desc[UR8][R16.64] ;  /* 0x0000000810087981 */ /* 0x0044e2000c1e1900 */
[----:B------:R-:W-:Y:S01]  /*0c60*/  MOV R9, R6 ;  /* 0x0000000600097202 */ /* 0x000fe20000000f00 */
[----:B------:R-:W-:Y:S01]  /*0c70*/  IMAD.WIDE R6, R23, 0x4, R6 ;  /* 0x0000000417067825 */ /* 0x000fe200078e0206 */
[----:B------:R-:W-:-:S04]  /*0c80*/  IADD3 R2, PT, PT, R2, 0x1, RZ ;  /* 0x0000000102027810 */ /* 0x000fc80007ffe0ff */
[----:B------:R-:W-:Y:S01]  /*0c90*/  ISETP.NE.AND P0, PT, R2, R5, PT ;  /* 0x000000050200720c */ /* 0x000fe20003f05270 */
[----:B--2---:R-:W-:Y:S01]  /*0ca0*/  IMAD.WIDE R16, R0, 0x4, R16 ;  /* 0x0000000400107825 */ /* 0x004fe200078e0210 */
[----:B---3--:R2:W-:Y:S11]  /*0cb0*/  STS [R9], R8 ;  /* 0x0000000809007388 */ /* 0x0085f60000000800 */
[----:B------:R-:W-:Y:S05]  /*0cc0*/  @P0 BRA `(.L_x_49) ;  /* 0xfffffffc00e00947 */ /* 0x000fea000383ffff */
.L_x_56:
[----:B------:R-:W-:Y:S05]  /*0cd0*/  BSYNC.RECONVERGENT B1 ;  /* 0x0000000000017941 */ /* 0x000fea0003800200 */
.L_x_48:
[----:B------:R-:W-:Y:S05]  /*0ce0*/  BRA `(.L_x_47) ;  /* 0x0000000400387947 */ /* 0x000fea0003800000 */
.L_x_46:
[----:B------:R-:W-:-:S04]  /*0cf0*/  IADD3 R5, PT, PT, R3, -0x1, RZ ;  /* 0xffffffff03057810 */ /* 0x000fc80007ffe0ff */
[----:B------:R-:W-:-:S13]  /*0d00*/  ISETP.NE.OR P1, PT, R4, R5, !P1 ;  /* 0x000000050400720c */ /* 0x000fda0004f25670 */
[----:B------:R-:W-:Y:S05]  /*0d10*/  @P1 BRA `(.L_x_47) ;  /* 0x00000004002c1947 */ /* 0x000fea0003800000 */
[----:B------:R-:W0:Y:S01]  /*0d20*/  S2R R2, SR_CTAID.X ;  /* 0x0000000000027919 */ /* 0x000e220000002500 */
[----:B------:R-:W1:Y:S01]  /*0d30*/  S2UR UR4, SR_CTAID.Y ;  /* 0x00000000000479c3 */ /* 0x000e620000002600 */
[C---:B------:R-:W-:Y:S01]  /*0d40*/  IADD3 R23, PT, PT, R3.reuse, 0x2, RZ ;  /* 0x0000000203177810 */ /* 0x040fe20007ffe0ff */
[----:B------:R-:W-:Y:S01]  /*0d50*/  BSSY.RELIABLE B0, `(.L_x_57) ;  /* 0x000003f000007945 */ /* 0x000fe20003800100 */
[----:B--2---:R-:W0:Y:S05]  /*0d60*/  S2R R9, SR_TID.X ;  /* 0x0000000000097919 */ /* 0x004e2a0000002100 */
[----:B------:R-:W2:Y:S01]  /*0d70*/  LDC.64 R16, c[0x0][0x380] ;  /* 0x0000e000ff107b82 */ /* 0x000ea20000000a00 */
[----:B-1----:R-:W-:-:S02]  /*0d80*/  IMAD R7, R3, UR4, R4 ;  /* 0x0000000403077c24 */ /* 0x002fc4000f8e0204 */
[----:B0-----:R-:W-:-:S04]  /*0d90*/  IMAD R2, R2, UR10, R9 ;  /* 0x0000000a02027c24 */ /* 0x001fc8000f8e0209 */
[C---:B------:R-:W-:Y:S01]  /*0da0*/  IMAD R11, R2.reuse, R0, R7 ;  /* 0x00000000020b7224 */ /* 0x040fe200078e0207 */
[C---:B------:R-:W-:Y:S01]  /*0db0*/  IADD3 R5, PT, PT, R2.reuse, UR6, RZ ;  /* 0x0000000602057c10 */ /* 0x040fe2000fffe0ff */
[----:B------:R-:W-:Y:S02]  /*0dc0*/  IMAD R7, R23, R9, R4 ;  /* 0x0000000917077224 */ /* 0x000fe400078e0204 */
[----:B--2---:R-:W-:Y:S01]  /*0dd0*/  IMAD.WIDE R16, R11, 0x4, R16 ;  /* 0x000000040b107825 */ /* 0x004fe200078e0210 */
        /* <DEDUP_REMOVED lines=10> */
.L_x_61:
        /* <DEDUP_REMOVED lines=23> */
.L_x_60:
[----:B------:R-:W-:Y:S05]  /*0ff0*/  BSYNC.RECONVERGENT B1 ;  /* 0x0000000000017941 */ /* 0x000fea0003800200 */
.L_x_59:
        /* <DEDUP_REMOVED lines=14> */
[----:B--2---:R1:W-:Y:S04]  /*10e0*/  STS [R15+0x8], R12 ;  /* 0x0000080c0f007388 */ /* 0x0043e80000000800 */
[----:B---3--:R1:W-:Y:S02]  /*10f0*/  STS [R14+0x8], R13 ;  /* 0x0000080d0e007388 */ /* 0x0083e40000000800 */
.L_x_63:
[----:B------:R-:W-:Y:S05]  /*1100*/  BSYNC.RECONVERGENT B1 ;  /* 0x0000000000017941 */ /* 0x000fea0003800200 */
.L_x_62:
[----:B------:R-:W-:-:S13]  /*1110*/  ISETP.NE.OR P0, PT, R2, R5, P0 ;  /* 0x000000050200720c */ /* 0x000fda0000705670 */
[----:B------:R-:W-:Y:S05]  /*1120*/  @!P0 BREAK.RELIABLE B0 ;  /* 0x0000000000008942 */ /* 0x000fea0003800100 */
[----:B------:R-:W-:Y:S05]  /*1130*/  @!P0 BRA `(.L_x_47) ;  /* 0x0000000000248947 */ /* 0x000fea0003800000 */
.L_x_58:
[----:B------:R-:W-:Y:S05]  /*1140*/  BSYNC.RELIABLE B0 ;  /* 0x0000000000007941 */ /* 0x000fea0003800100 */
.L_x_57:
[----:B---3--:R2:W3:Y:S01]  /*1150*/  LDG.E R8, desc[UR8][R16.64+0x8] ;  /* 0x0000080810087981 */ /* 0x0084e2000c1e1900 */
[----:B------:R-:W-:Y:S01]  /*1160*/  MOV R9, R6 ;  /* 0x0000000600097202 */ /* 0x000fe20000000f00 */
[----:B------:R-:W-:Y:S01]  /*1170*/  IMAD.WIDE R6, R23, 0x4, R6 ;  /* 0x0000000417067825 */ /* 0x000fe200078e0206 */
[----:B------:R-:W-:-:S04]  /*1180*/  IADD3 R2, PT, PT, R2, 0x1, RZ ;  /* 0x0000000102027810 */ /* 0x000fc80007ffe0ff */
[----:B------:R-:W-:Y:S01]  /*1190*/  ISETP.NE.AND P0, PT, R2, R5, PT ;  /* 0x000000050200720c */ /* 0x000fe20003f05270 */
[----:B--2---:R-:W-:Y:S01]  /*11a0*/  IMAD.WIDE R16, R0, 0x4, R16 ;  /* 0x0000000400107825 */ /* 0x004fe200078e0210 */
[----:B---3--:R3:W-:Y:S11]  /*11b0*/  STS [R9+0x8], R8 ;  /* 0x0000080809007388 */ /* 0x0087f60000000800 */
[----:B------:R-:W-:Y:S05]  /*11c0*/  @P0 BRA `(.L_x_57) ;  /* 0xfffffffc00e00947 */ /* 0x000fea000383ffff */
.L_x_47:
[----:B------:R-:W-:Y:S05]  /*11d0*/  BSYNC.RECONVERGENT B2 ;  /* 0x0000000000027941 */ /* 0x000fea0003800200 */
.L_x_45:
[----:B------:R-:W-:Y:S05]  /*11e0*/  WARPSYNC.ALL ;  /* 0x0000000000007948 */ /* 0x000fea0003800000 */
[----:B------:R-:W-:Y:S01]  /*11f0*/  BAR.SYNC.DEFER_BLOCKING 0x0 ;  /* 0x0000000000007b1d */ /* 0x000fe20000010000 */
[----:B------:R-:W-:-:S13]  /*1200*/  ISETP.LT.AND P0, PT, RZ, UR10, PT ;  /* 0x0000000aff007c0c */ /* 0x000fda000bf01270 */
[----:B------:R-:W-:Y:S05]  /*1210*/  @!P0 EXIT ;  /* 0x000000000000894d */ /* 0x000fea0003800000 */
[----:B------:R-:W4:Y:S01]  /*1220*/  S2R R2, SR_CTAID.X ;  /* 0x0000000000027919 */ /* 0x000f220000002500 */
[----:B------:R-:W5:Y:S01]  /*1230*/  S2UR UR7, SR_CTAID.Y ;  /* 0x00000000000779c3 */ /* 0x000f620000002600 */
[C---:B------:R-:W-:Y:S01]  /*1240*/  LEA R7, R3.reuse, 0x4, 0x1 ;  /* 0x0000000403077811 */ /* 0x040fe200078e08ff */
[----:B------:R-:W2:Y:S01]  /*1250*/  LDCU UR6, c[0x0][0x3a0] ;  /* 0x00007400ff0677ac */ /* 0x000ea20008000800 */
[----:B01----:R-:W4:Y:S01]  /*1260*/  S2R R15, SR_TID.X ;  /* 0x00000000000f7919 */ /* 0x003f220000002100 */
[----:B------:R-:W-:Y:S01]  /*1270*/  BSSY.RECONVERGENT B0, `(.L_x_64) ;  /* 0x00000ce000007945 */ /* 0x000fe20003800200 */
[----:B------:R-:W0:Y:S03]  /*1280*/  LDCU UR14, c[0x0][0x3a0] ;  /* 0x00007400ff0e77ac */ /* 0x000e260008000800 */
[----:B------:R-:W1:Y:S01]  /*1290*/  LDC.64 R12, c[0x0][0x388] ;  /* 0x0000e200ff0c7b82 */ /* 0x000e620000000a00 */
[----:B------:R-:W0:Y:S01]  /*12a0*/  LDCU.64 UR4, c[0x0][0x398] ;  /* 0x00007300ff0477ac */ /* 0x000e220008000a00 */
[----:B------:R-:W0:Y:S01]  /*12b0*/  LDCU.64 UR12, c[0x0][0x398] ;  /* 0x00007300ff0c77ac */ /* 0x000e220008000a00 */
[----:B-----5:R-:W-:-:S02]  /*12c0*/  IMAD R11, R3, UR7, R4 ;  /* 0x00000007030b7c24 */ /* 0x020fc4000f8e0204 */
[----:B----4-:R-:W-:Y:S01]  /*12d0*/  IMAD R6, R2, UR10, R15 ;  /* 0x0000000a02067c24 */ /* 0x010fe2000f8e020f */
[----:B------:R-:W-:-:S04]  /*12e0*/  IADD3 R2, PT, PT, R3, 0x2, RZ ;  /* 0x0000000203027810 */ /* 0x000fc80007ffe0ff */
[----:B------:R-:W-:Y:S01]  /*12f0*/  IADD3 R5, PT, PT, R6, UR10, RZ ;  /* 0x0000000a06057c10 */ /* 0x000fe2000fffe0ff */
[-C--:B--23--:R-:W-:Y:S01]  /*1300*/  IMAD R9, R2, R15.reuse, R2 ;  /* 0x0000000f02097224 */ /* 0x08cfe200078e0202 */
[----:B------:R-:W-:Y:S01]  /*1310*/  IADD3 R6, PT, PT, R6, 0x1, RZ ;  /* 0x0000000106067810 */ /* 0x000fe20007ffe0ff */
[CC--:B------:R-:W-:Y:S01]  /*1320*/  IMAD R7, R2.reuse, R15.reuse, R7 ;  /* 0x0000000f02077224 */ /* 0x0c0fe200078e0207 */
[----:B------:R-:W-:Y:S01]  /*1330*/  IADD3 R3, PT, PT, R5, 0x1, RZ ;  /* 0x0000000105037810 */ /* 0x000fe20007ffe0ff */
[----:B------:R-:W-:Y:S01]  /*1340*/  IMAD R15, R2, R15, R4 ;  /* 0x0000000f020f7224 */ /* 0x000fe200078e0204 */
[----:B------:R-:W-:Y:S01]  /*1350*/  IADD3 R9, PT, PT, R9, R4, RZ ;  /* 0x0000000409097210 */ /* 0x000fe20007ffe0ff */
[C---:B------:R-:W-:Y:S01]  /*1360*/  IMAD R11, R6.reuse, R0, R11 ;  /* 0x00000000060b7224 */ /* 0x040fe200078e020b */
[----:B------:R-:W-:Y:S01]  /*1370*/  ISETP.GE.AND P0, PT, R6, R3, PT ;  /* 0x000000030600720c */ /* 0x000fe20003f06270 */
[----:B------:R-:W-:Y:S01]  /*1380*/  IMAD.WIDE R14, R15, 0x4, R18 ;  /* 0x000000040f0e7825 */ /* 0x000fe200078e0212 */
[----:B------:R-:W-:-:S03]  /*1390*/  IADD3 R7, PT, PT, R7, R4, RZ ;  /* 0x0000000407077210 */ /* 0x000fc60007ffe0ff */
[----:B------:R-:W-:-:S04]  /*13a0*/  IMAD.WIDE R16, R9, 0x4, R18 ;  /* 0x0000000409107825 */ /* 0x000fc800078e0212 */
[----:B------:R-:W-:-:S04]  /*13b0*/  IMAD.WIDE R18, R7, 0x4, R18 ;  /* 0x0000000407127825 */ /* 0x000fc800078e0212 */
[----:B-1----:R-:W-:Y:S01]  /*13c0*/  IMAD.WIDE R12, R11, 0x4, R12 ;  /* 0x000000040b0c7825 */ /* 0x002fe200078e020c */
[----:B0-----:R-:W-:Y:S06]  /*13d0*/  @P0 BRA `(.L_x_65) ;  /* 0x0000000800dc0947 */ /* 0x001fec0003800000 */
[----:B------:R-:W-:Y:S01]  /*13e0*/  IADD3 R4, PT, PT, R3, -R6, RZ ;  /* 0x8000000603047210 */ /* 0x000fe20007ffe0ff */
[----:B------:R-:W-:Y:S01]  /*13f0*/  BSSY.RECONVERGENT B1, `(.L_x_66) ;  /* 0x0000071000017945 */ /* 0x000fe20003800200 */
[----:B------:R-:W-:Y:S02]  /*1400*/  PLOP3.LUT P0, PT, PT, PT, PT, 0x80, 0x8 ;  /* 0x000000000008781c */ /* 0x000fe40003f0f070 */
[----:B------:R-:W-:-:S13]  /*1410*/  ISETP.GT.AND P1, PT, R4, 0x3, PT ;  /* 0x000000030400780c */ /* 0x000fda0003f24270 */
[----:B------:R-:W-:Y:S05]  /*1420*/  @!P1 BRA `(.L_x_67) ;  /* 0x0000000400b49947 */ /* 0x000fea0003800000 */
[----:B------:R-:W-:Y:S02]  /*1430*/  PLOP3.LUT P0, PT, PT, PT, PT, 0x8, 0x80 ;  /* 0x000000000080781c */ /* 0x000fe40003f0e170 */
[----:B------:R-:W-:-:S11]  /*1440*/  IADD3 R4, PT, PT, R5, -0x2, RZ ;  /* 0xfffffffe05047810 */ /* 0x000fd60007ffe0ff */
.L_x_68:
[----:B------:R-:W-:Y:S01]  /*1450*/  MOV R25, R14 ;  /* 0x0000000e00197202 */ /* 0x000fe20000000f00 */
[C---:B------:R-:W-:Y:S01]  /*1460*/  IMAD.WIDE R14, R2.reuse, 0x4, R14 ;  /* 0x00000004020e7825 */ /* 0x040fe200078e020e */
[----:B0-----:R-:W-:Y:S02]  /*1470*/  MOV R22, R18 ;  /* 0x0000001200167202 */ /* 0x001fe40000000f00 */
[----:B------:R-:W-:Y:S01]  /*1480*/  MOV R27, R16 ;  /* 0x00000010001b7202 */ /* 0x000fe20000000f00 */
[----:B------:R-:W-:Y:S01]  /*1490*/  LDS R5, [R25+0x4] ;  /* 0x0000040019057984 */ /* 0x000fe20000000800 */
[C---:B------:R-:W-:Y:S01]  /*14a0*/  IMAD.WIDE R18, R2.reuse, 0x4, R18 ;  /* 0x0000000402127825 */ /* 0x040fe200078e0212 */
[----:B------:R-:W-:Y:S02]  /*14b0*/  MOV R24, R14 ;  /* 0x0000000e00187202 */ /* 0x000fe40000000f00 */
[----:B------:R-:W0:Y:S01]  /*14c0*/  LDS R8, [R22+0x4] ;  /* 0x0000040016087984 */ /* 0x000e220000000800 */
[----:B------:R-:W-:Y:S01]  /*14d0*/  IMAD.WIDE R16, R2, 0x4, R16 ;  /* 0x0000000402107825 */ /* 0x000fe200078e0210 */
[----:B------:R-:W-:-:S02]  /*14e0*/  MOV R23, R18 ;  /* 0x0000001200177202 */ /* 0x000fc40000000f00 */
[----:B------:R-:W1:Y:S01]  /*14f0*/  LDS R7, [R27+0x8] ;  /* 0x000008001b077984 */ /* 0x000e620000000800 */
[----:B------:R-:W-:Y:S01]  /*1500*/  IMAD.WIDE R14, R2, 0x4, R14 ;  /* 0x00000004020e7825 */ /* 0x000fe200078e020e */
[----:B------:R-:W-:Y:S02]  /*1510*/  IADD3 R6, PT, PT, R6, 0x4, RZ ;  /* 0x0000000406067810 */ /* 0x000fe40007ffe0ff */
[----:B------:R-:W2:Y:S02]  /*1520*/  LDS R9, [R27] ;  /* 0x000000001b097984 */ /* 0x000ea40000000800 */
[----:B------:R-:W-:Y:S02]  /*1530*/  ISETP.GE.AND P1, PT, R6, R4, PT ;  /* 0x000000040600720c */ /* 0x000fe40003f26270 */
[----:B------:R-:W-:Y:S04]  /*1540*/  LDS R10, [R22+0x8] ;  /* 0x00000800160a7984 */ /* 0x000fe80000000800 */
[----:B------:R-:W3:Y:S04]  /*1550*/  LDS R11, [R25+0x8] ;  /* 0x00000800190b7984 */ /* 0x000ee80000000800 */
[----:B------:R-:W4:Y:S04]  /*1560*/  LDS R20, [R27+0x4] ;  /* 0x000004001b147984 */ /* 0x000f280000000800 */
[----:B------:R-:W5:Y:S04]  /*1570*/  LDS R21, [R25] ;  /* 0x0000000019157984 */ /* 0x000f680000000800 */
[----:B------:R-:W5:Y:S04]  /*1580*/  LDS R22, [R22] ;  /* 0x0000000016167984 */ /* 0x000f680000000800 */
[----:B------:R-:W-:Y:S04]  /*1590*/  LDS R26, [R24+0x4] ;  /* 0x00000400181a7984 */ /* 0x000fe80000000800 */
[----:B------:R-:W-:Y:S01]  /*15a0*/  LDS R27, [R23] ;  /* 0x00000000171b7984 */ /* 0x000fe20000000800 */
[----:B0-----:R-:W-:Y:S01]  /*15b0*/  FADD R28, R5, R8 ;  /* 0x00000008051c7221 */ /* 0x001fe20000000000 */
[----:B------:R-:W-:-:S02]  /*15c0*/  MOV R8, R16 ;  /* 0x0000001000087202 */ /* 0x000fc40000000f00 */
[----:B------:R-:W0:Y:S01]  /*15d0*/  LDS R5, [R23+0x4] ;  /* 0x0000040017057984 */ /* 0x000e220000000800 */
[----:B------:R-:W-:-:S04]  /*15e0*/  IMAD.WIDE R16, R2, 0x4, R16 ;  /* 0x0000000402107825 */ /* 0x000fc800078e0210 */
[----:B-1----:R-:W-:Y:S02]  /*15f0*/  FADD R28, R7, R28 ;  /* 0x0000001c071c7221 */ /* 0x002fe40000000000 */
[----:B------:R-:W1:Y:S02]  /*1600*/  LDS R7, [R8+0x8] ;  /* 0x0000080008077984 */ /* 0x000e640000000800 */
[----:B--2---:R-:W-:Y:S02]  /*1610*/  FADD R9, R9, R28 ;  /* 0x0000001c09097221 */ /* 0x004fe40000000000 */
[----:B------:R-:W-:Y:S02]  /*1620*/  LDS R28, [R24+0x8] ;  /* 0x00000800181c7984 */ /* 0x000fe40000000800 */
[----:B------:R-:W-:Y:S01]  /*1630*/  FMUL R9, R9, UR5 ;  /* 0x0000000509097c20 */ /* 0x000fe20008400000 */
[----:B---3--:R-:W-:-:S03]  /*1640*/  FADD R10, R11, R10 ;  /* 0x0000000a0b0a7221 */ /* 0x008fc60000000000 */
[----:B----4-:R-:W-:Y:S02]  /*1650*/  FFMA R20, R20, UR4, R9 ;  /* 0x0000000414147c23 */ /* 0x010fe40008000009 */
[----:B------:R-:W2:Y:S01]  /*1660*/  LDS R9, [R23+0x8] ;  /* 0x0000080017097984 */ /* 0x000ea20000000800 */
[----:B-----5:R-:W-:Y:S01]  /*1670*/  FADD R25, R21, R10 ;  /* 0x0000000a15197221 */ /* 0x020fe20000000000 */
[----:B------:R-:W-:Y:S02]  /*1680*/  IMAD.WIDE R10, R2, 0x4, R18 ;  /* 0x00000004020a7825 */ /* 0x000fe400078e0212 */
[----:B------:R-:W3:Y:S01]  /*1690*/  LDS R21, [R8] ;  /* 0x0000000008157984 */ /* 0x000ee20000000800 */
[----:B------:R-:W-:Y:S01]  /*16a0*/  MOV R19, R14 ;  /* 0x0000000e00137202 */ /* 0x000fe20000000f00 */
[----:B------:R-:W-:Y:S01]  /*16b0*/  FADD R25, R22, R25 ;  /* 0x0000001916197221 */ /* 0x000fe20000000000 */
[C---:B------:R-:W-:Y:S01]  /*16c0*/  IMAD.WIDE R14, R2.reuse, 0x4, R14 ;  /* 0x00000004020e7825 */ /* 0x040fe200078e020e */
[----:B------:R-:W4:Y:S03]  /*16d0*/  LDS R22, [R24] ;  /* 0x0000000018167984 */ /* 0x000f260000000800 */
[----:B------:R-:W-:Y:S01]  /*16e0*/  FFMA R25, R25, UR6, R20 ;  /* 0x0000000619197c23 */ /* 0x000fe20008000014 */
[----:B------:R-:W-:Y:S01]  /*16f0*/  MOV R20, R16 ;  /* 0x0000001000147202 */ /* 0x000fe20000000f00 */
[----:B------:R5:W5:Y:S01]  /*1700*/  LDS R18, [R8+0x4] ;  /* 0x0000040008127984 */ /* 0x000b620000000800 */
[----:B------:R-:W-:-:S03]  /*1710*/  IMAD.WIDE R16, R2, 0x4, R16 ;  /* 0x0000000402107825 */ /* 0x000fc600078e0210 */
[----:B------:R-:W-:Y:S01]  /*1720*/  LDS R23, [R20+0x8] ;  /* 0x0000080014177984 */ /* 0x000fe20000000800 */
[----:B0-----:R-:W-:Y:S01]  /*1730*/  FADD R5, R26, R5 ;  /* 0x000000051a057221 */ /* 0x001fe20000000000 */
[----:B------:R-:W-:Y:S02]  /*1740*/  MOV R26, R10 ;  /* 0x0000000a001a7202 */ /* 0x000fe40000000f00 */
[----:B------:R-:W-:Y:S01]  /*1750*/  STG.E desc[UR8][R12.64+0x4], R25 ;  /* 0x000004190c007986 */ /* 0x000fe2000c101908 */
[----:B-1----:R-:W-:-:S03]  /*1760*/  FADD R29, R7, R5 ;  /* 0x00000005071d7221 */ /* 0x002fc60000000000 */
[----:B------:R-:W-:Y:S04]  /*1770*/  LDS R7, [R19+0x4] ;  /* 0x0000040013077984 */ /* 0x000fe80000000800 */
[----:B------:R-:W0:Y:S01]  /*1780*/  LDS R5, [R26+0x4] ;  /* 0x000004001a057984 */ /* 0x000e220000000800 */
[----:B--2---:R-:W-:Y:S01]  /*1790*/  FADD R9, R28, R9 ;  /* 0x000000091c097221 */ /* 0x004fe20000000000 */
[----:B---3--:R-:W-:-:S03]  /*17a0*/  FADD R21, R21, R29 ;  /* 0x0000001d15157221 */ /* 0x008fc60000000000 */
[----:B----4-:R-:W-:Y:S01]  /*17b0*/  FADD R22, R22, R9 ;  /* 0x0000000916167221 */ /* 0x010fe20000000000 */
[----:B-----5:R-:W-:Y:S01]  /*17c0*/  IMAD.WIDE R8, R2, 0x4, R10 ;  /* 0x0000000402087825 */ /* 0x020fe200078e020a */
[----:B------:R-:W-:-:S03]  /*17d0*/  MOV R11, R14 ;  /* 0x0000000e000b7202 */ /* 0x000fc60000000f00 */
[----:B------:R-:W-:Y:S01]  /*17e0*/  FMUL R21, R21, UR5 ;  /* 0x0000000515157c20 */ /* 0x000fe20008400000 */
[----:B------:R-:W-:Y:S01]  /*17f0*/  FADD R27, R27, R22 ;  /* 0x000000161b1b7221 */ /* 0x000fe20000000000 */
[----:B------:R-:W-:Y:S01]  /*1800*/  IMAD.WIDE R14, R2, 0x4, R14 ;  /* 0x00000004020e7825 */ /* 0x000fe200078e020e */
[----:B------:R-:W-:-:S03]  /*1810*/  MOV R10, R8 ;  /* 0x00000008000a7202 */ /* 0x000fc60000000f00 */
[----:B------:R-:W-:Y:S01]  /*1820*/  FFMA R18, R18, UR4, R21 ;  /* 0x0000000412127c23 */ /* 0x000fe20008000015 */
[----:B------:R-:W-:Y:S03]  /*1830*/  LDS R22, [R26+0x8] ;  /* 0x000008001a167984 */ /* 0x000fe60000000800 */
[----:B------:R-:W-:Y:S01]  /*1840*/  FFMA R27, R27, UR6, R18 ;  /* 0x000000061b1b7c23 */ /* 0x000fe20008000012 */
[----:B------:R-:W-:Y:S04]  /*1850*/  LDS R24, [R10+0x4] ;  /* 0x000004000a187984 */ /* 0x000fe80000000800 */
[----:B------:R-:W1:Y:S04]  /*1860*/  LDS R21, [R19+0x8] ;  /* 0x0000080013157984 */ /* 0x000e680000000800 */
[----:B------:R-:W-:Y:S01]  /*1870*/  LDS R25, [R11+0x8] ;  /* 0x000008000b197984 */ /* 0x000fe20000000800 */
[----:B0-----:R-:W-:-:S03]  /*1880*/  FADD R28, R7, R5 ;  /* 0x00000005071c7221 */ /* 0x001fc60000000000 */
[----:B------:R-:W0:Y:S01]  /*1890*/  LDS R5, [R11+0x4] ;  /* 0x000004000b057984 */ /* 0x000e220000000800 */
[----:B------:R-:W-:-:S03]  /*18a0*/  FADD R23, R23, R28 ;  /* 0x0000001c17177221 */ /* 0x000fc60000000000 */
[----:B------:R-:W-:Y:S04]  /*18b0*/  LDS R7, [R20+0x4] ;  /* 0x0000040014077984 */ /* 0x000fe80000000800 */
[----:B------:R-:W-:Y:S01]  /*18c0*/  LDS R26, [R26] ;  /* 0x000000001a1a7984 */ /* 0x000fe20000000800 */
[----:B-1----:R-:W-:Y:S01]  /*18d0*/  FADD R28, R21, R22 ;  /* 0x00000016151c7221 */ /* 0x002fe20000000000 */
[----:B------:R-:W-:Y:S02]  /*18e0*/  MOV R21, R16 ;  /* 0x0000001000157202 */ /* 0x000fe40000000f00 */
[----:B------:R-:W1:Y:S01]  /*18f0*/  LDS R22, [R20] ;  /* 0x0000000014167984 */ /* 0x000e620000000800 */
[----:B------:R-:W-:-:S03]  /*1900*/  IMAD.WIDE R16, R2, 0x4, R16 ;  /* 0x0000000402107825 */ /* 0x000fc600078e0210 */
[----:B------:R-:W2:Y:S01]  /*1910*/  LDS R29, [R21+0x8] ;  /* 0x00000800151d7984 */ /* 0x000ea20000000800 */
[----:B0-----:R-:W-:-:S03]  /*1920*/  FADD R24, R5, R24 ;  /* 0x0000001805187221 */ /* 0x001fc60000000000 */
[----:B------:R-:W0:Y:S04]  /*1930*/  LDS R5, [R19] ;  /* 0x0000000013057984 */ /* 0x000e280000000800 */
[----:B------:R-:W-:Y:S04]  /*1940*/  LDS R20, [R21+0x4] ;  /* 0x0000040015147984 */ /* 0x000fe80000000800 */
[----:B------:R-:W-:Y:S01]  /*1950*/  LDS R19, [R10] ;  /* 0x000000000a137984 */ /* 0x000fe20000000800 */
[----:B-1----:R-:W-:-:S03]  /*1960*/  FADD R23, R22, R23 ;  /* 0x0000001716177221 */ /* 0x002fc60000000000 */
[----:B------:R-:W1:Y:S01]  /*1970*/  LDS R22, [R10+0x8] ;  /* 0x000008000a167984 */ /* 0x000e620000000800 */
[----:B--2---:R-:W-:-:S03]  /*1980*/  FADD R29, R29, R24 ;  /* 0x000000181d1d7221 */ /* 0x004fc60000000000 */
[----:B------:R-:W2:Y:S01]  /*1990*/  LDS R24, [R11] ;  /* 0x000000000b187984 */ /* 0x000ea20000000800 */
[----:B0-----:R-:W-:-:S03]  /*19a0*/  FADD R5, R5, R28 ;  /* 0x0000001c05057221 */ /* 0x001fc60000000000 */
[----:B------:R-:W0:Y:S01]  /*19b0*/  LDS R28, [R21] ;  /* 0x00000000151c7984 */ /* 0x000e220000000800 */
[----:B-1----:R-:W-:-:S04]  /*19c0*/  FADD R25, R25, R22 ;  /* 0x0000001619197221 */ /* 0x002fc80000000000 */
[----:B--2---:R-:W-:Y:S01]  /*19d0*/  FADD R24, R24, R25 ;  /* 0x0000001918187221 */ /* 0x004fe20000000000 */
[----:B0-----:R-:W-:Y:S01]  /*19e0*/  FADD R29, R28, R29 ;  /* 0x0000001d1c1d7221 */ /* 0x001fe20000000000 */
[----:B------:R-:W-:Y:S01]  /*19f0*/  FMUL R28, R23, UR5 ;  /* 0x00000005171c7c20 */ /* 0x000fe20008400000 */
[----:B------:R-:W-:-:S04]  /*1a00*/  IMAD.WIDE R22, R0, 0x4, R12 ;  /* 0x0000000400167825 */ /* 0x000fc800078e020c */
[----:B------:R-:W-:Y:S01]  /*1a10*/  FADD R12, R26, R5 ;  /* 0x000000051a0c7221 */ /* 0x000fe20000000000 */
[----:B------:R-:W-:Y:S01]  /*1a20*/  FMUL R29, R29, UR5 ;  /* 0x000000051d1d7c20 */ /* 0x000fe20008400000 */
[----:B------:R-:W-:Y:S01]  /*1a30*/  FFMA R7, R7, UR4, R28 ;  /* 0x0000000407077c23 */ /* 0x000fe2000800001c */
[----:B------:R-:W-:Y:S01]  /*1a40*/  FADD R24, R19, R24 ;  /* 0x0000001813187221 */ /* 0x000fe20000000000 */
[----:B------:R0:W-:Y:S01]  /*1a50*/  STG.E desc[UR8][R22.64+0x4], R27 ;  /* 0x0000041b16007986 */ /* 0x0001e2000c101908 */
[----:B------:R-:W-:Y:S01]  /*1a60*/  FFMA R29, R20, UR4, R29 ;  /* 0x00000004141d7c23 */ /* 0x000fe2000800001d */
[----:B------:R-:W-:-:S04]  /*1a70*/  IMAD.WIDE R20, R0, 0x4, R22 ;  /* 0x0000000400147825 */ /* 0x000fc800078e0216 */
[----:B------:R-:W-:Y:S01]  /*1a80*/  FFMA R7, R12, UR6, R7 ;  /* 0x000000060c077c23 */ /* 0x000fe20008000007 */
[----:B------:R-:W-:Y:S01]  /*1a90*/  FFMA R29, R24, UR6, R29 ;  /* 0x00000006181d7c23 */ /* 0x000fe2000800001d */
[----:B------:R-:W-:-:S03]  /*1aa0*/  IMAD.WIDE R18, R2, 0x4, R8 ;  /* 0x0000000402127825 */ /* 0x000fc600078e0208 */
[----:B------:R0:W-:Y:S01]  /*1ab0*/  STG.E desc[UR8][R20.64+0x4], R7 ;  /* 0x0000040714007986 */ /* 0x0001e2000c101908 */
[----:B------:R-:W-:-:S05]  /*1ac0*/  IMAD.WIDE R10, R0, 0x4, R20 ;  /* 0x00000004000a7825 */ /* 0x000fca00078e0214 */
[----:B------:R0:W-:Y:S01]  /*1ad0*/  STG.E desc[UR8][R10.64+0x4], R29 ;  /* 0x0000041d0a007986 */ /* 0x0001e2000c101908 */
[----:B------:R-:W-:Y:S01]  /*1ae0*/  IMAD.WIDE R12, R0, 0x4, R10 ;  /* 0x00000004000c7825 */ /* 0x000fe200078e020a */
[----:B------:R-:W-:Y:S06]  /*1af0*/  @!P1 BRA `(.L_x_68) ;  /* 0xfffffff800549947 */ /* 0x000fec000383ffff */
.L_x_67:
[----:B------:R-:W-:Y:S05]  /*1b00*/  BSYNC.RECONVERGENT B1 ;  /* 0x0000000000017941 */ /* 0x000fea0003800200 */
.L_x_66:
[----:B------:R-:W-:Y:S01]  /*1b10*/  IADD3 R4, PT, PT, R3, -R6, RZ ;  /* 0x8000000603047210 */ /* 0x000fe20007ffe0ff */
[----:B------:R-:W-:Y:S03]  /*1b20*/  BSSY.RECONVERGENT B1, `(.L_x_69) ;  /* 0x0000040000017945 */ /* 0x000fe60003800200 */
[----:B------:R-:W-:-:S13]  /*1b30*/  ISETP.GT.AND P1, PT, R4, 0x1, PT ;  /* 0x000000010400780c */ /* 0x000fda0003f24270 */
[----:B------:R-:W-:Y:S05]  /*1b40*/  @!P1 BRA `(.L_x_70) ;  /* 0x0000000000f49947 */ /* 0x000fea0003800000 */
[----:B0-----:R-:W-:Y:S01]  /*1b50*/  MOV R20, R14 ;  /* 0x0000000e00147202 */ /* 0x001fe20000000f00 */
[C---:B------:R-:W-:Y:S01]  /*1b60*/  IMAD.WIDE R4, R2.reuse, 0x4, R14 ;  /* 0x0000000402047825 */ /* 0x040fe200078e020e */
[----:B------:R-:W-:Y:S01]  /*1b70*/  MOV R24, R18 ;  /* 0x0000001200187202 */ /* 0x000fe20000000f00 */
[----:B------:R-:W0:Y:S01]  /*1b80*/  LDCU.64 UR10, c[0x0][0x398] ;  /* 0x00007300ff0a77ac */ /* 0x000e220008000a00 */
[----:B------:R-:W-:Y:S01]  /*1b90*/  MOV R23, R16 ;  /* 0x0000001000177202 */ /* 0x000fe20000000f00 */
[----:B------:R-:W-:Y:S01]  /*1ba0*/  IMAD.WIDE R8, R2, 0x4, R18 ;  /* 0x0000000402087825 */ /* 0x000fe200078e0212 */
[----:B------:R-:W-:Y:S01]  /*1bb0*/  LDS R20, [R20+0x4] ;  /* 0x0000040014147984 */ /* 0x000fe20000000800 */
[----:B------:R-:W-:Y:S01]  /*1bc0*/  MOV R11, R4 ;  /* 0x00000004000b7202 */ /* 0x000fe20000000f00 */
[----:B------:R-:W1:Y:S01]  /*1bd0*/  LDCU UR7, c[0x0][0x3a0] ;  /* 0x00007400ff0777ac */ /* 0x000e620008000800 */
[----:B------:R-:W-:Y:S01]  /*1be0*/  MOV R22, R16 ;  /* 0x0000001000167202 */ /* 0x000fe20000000f00 */
[----:B------:R-:W2:Y:S01]  /*1bf0*/  LDS R25, [R24+0x4] ;  /* 0x0000040018197984 */ /* 0x000ea20000000800 */
[----:B------:R-:W-:-:S02]  /*1c00*/  MOV R10, R8 ;  /* 0x00000008000a7202 */ /* 0x000fc40000000f00 */
[----:B------:R-:W-:Y:S01]  /*1c10*/  MOV R7, R16 ;  /* 0x0000001000077202 */ /* 0x000fe20000000f00 */
[C---:B------:R-:W-:Y:S01]  /*1c20*/  IMAD.WIDE R16, R2.reuse, 0x4, R16 ;  /* 0x0000000402107825 */ /* 0x040fe200078e0210 */
[----:B------:R-:W-:Y:S01]  /*1c30*/  LDS R24, [R11+0x4] ;  /* 0x000004000b187984 */ /* 0x000fe20000000800 */
[-C--:B------:R-:W-:Y:S02]  /*1c40*/  MOV R21, R14.reuse ;  /* 0x0000000e00157202 */ /* 0x080fe40000000f00 */
[----:B------:R-:W-:Y:S01]  /*1c50*/  MOV R19, R14 ;  /* 0x0000000e00137202 */ /* 0x000fe20000000f00 */
[----:B------:R-:W3:Y:S01]  /*1c60*/  LDS R26, [R23+0x8] ;  /* 0x00000800171a7984 */ /* 0x000ee20000000800 */
[----:B------:R-:W-:Y:S01]  /*1c70*/  MOV R14, R16 ;  /* 0x00000010000e7202 */ /* 0x000fe20000000f00 */
[----:B------:R-:W-:Y:S01]  /*1c80*/  IMAD.WIDE R16, R2, 0x4, R16 ;  /* 0x0000000402107825 */ /* 0x000fe200078e0210 */
[----:B------:R-:W-:Y:S01]  /*1c90*/  PLOP3.LUT P0, PT, PT, PT, PT, 0x8, 0x80 ;  /* 0x000000000080781c */ /* 0x000fe20003f0e170 */
[----:B------:R-:W4:Y:S01]  /*1ca0*/  LDS R22, [R22] ;  /* 0x0000000016167984 */ /* 0x000f220000000800 */
[----:B------:R-:W-:-:S03]  /*1cb0*/  IADD3 R6, PT, PT, R6, 0x2, RZ ;  /* 0x0000000206067810 */ /* 0x000fc60007ffe0ff */
[----:B------:R-:W-:Y:S04]  /*1cc0*/  LDS R21, [R21+0x8] ;  /* 0x0000080015157984 */ /* 0x000fe80000000800 */
[----:B------:R-:W-:Y:S04]  /*1cd0*/  LDS R23, [R10+0x8] ;  /* 0x000008000a177984 */ /* 0x000fe80000000800 */
[----:B------:R-:W-:Y:S04]  /*1ce0*/  LDS R19, [R19] ;  /* 0x0000000013137984 */ /* 0x000fe80000000800 */
[----:B------:R-:W-:Y:S04]  /*1cf0*/  LDS R27, [R11] ;  /* 0x000000000b1b7984 */ /* 0x000fe80000000800 */
[----:B------:R-:W-:Y:S04]  /*1d00*/  LDS R7, [R7+0x4] ;  /* 0x0000040007077984 */ /* 0x000fe80000000800 */
[----:B------:R-:W-:Y:S01]  /*1d10*/  LDS R28, [R14+0x4] ;  /* 0x000004000e1c7984 */ /* 0x000fe20000000800 */
[----:B--2---:R-:W-:-:S03]  /*1d20*/  FADD R15, R20, R25 ;  /* 0x00000019140f7221 */ /* 0x004fc60000000000 */
[----:B------:R-:W-:Y:S04]  /*1d30*/  LDS R29, [R10] ;  /* 0x000000000a1d7984 */ /* 0x000fe80000000800 */
[----:B------:R-:W2:Y:S04]  /*1d40*/  LDS R25, [R10+0x4] ;  /* 0x000004000a197984 */ /* 0x000ea80000000800 */
[----:B------:R-:W5:Y:S01]  /*1d50*/  LDS R20, [R14+0x8] ;  /* 0x000008000e147984 */ /* 0x000f620000000800 */
[----:B---3--:R-:W-:-:S03]  /*1d60*/  FADD R15, R26, R15 ;  /* 0x0000000f1a0f7221 */ /* 0x008fc60000000000 */
[----:B------:R3:W0:Y:S01]  /*1d70*/  LDS R26, [R11+0x8] ;  /* 0x000008000b1a7984 */ /* 0x0006220000000800 */
[----:B----4-:R-:W-:Y:S01]  /*1d80*/  FADD R15, R22, R15 ;  /* 0x0000000f160f7221 */ /* 0x010fe20000000000 */
[----:B---3--:R-:W-:-:S04]  /*1d90*/  IMAD.WIDE R10, R0, 0x4, R12 ;  /* 0x00000004000a7825 */ /* 0x008fc800078e020c */
[----:B--2---:R-:W-:Y:S01]  /*1da0*/  FADD R25, R24, R25 ;  /* 0x0000001918197221 */ /* 0x004fe20000000000 */
[----:B------:R-:W-:Y:S02]  /*1db0*/  MOV R24, R18 ;  /* 0x0000001200187202 */ /* 0x000fe40000000f00 */
[----:B------:R-:W-:Y:S01]  /*1dc0*/  LDS R18, [R18] ;  /* 0x0000000012127984 */ /* 0x000fe20000000800 */
[----:B-----5:R-:W-:-:S03]  /*1dd0*/  FADD R20, R20, R25 ;  /* 0x0000001914147221 */ /* 0x020fc60000000000 */
[----:B------:R-:W2:Y:S01]  /*1de0*/  LDS R24, [R24+0x8] ;  /* 0x0000080018187984 */ /* 0x000ea20000000800 */
[----:B0-----:R-:W-:-:S03]  /*1df0*/  FADD R26, R26, R23 ;  /* 0x000000171a1a7221 */ /* 0x001fc60000000000 */
[----:B------:R-:W0:Y:S01]  /*1e00*/  LDS R25, [R14] ;  /* 0x000000000e197984 */ /* 0x000e220000000800 */
[----:B------:R-:W-:-:S04]  /*1e10*/  FADD R26, R27, R26 ;  /* 0x0000001a1b1a7221 */ /* 0x000fc80000000000 */
[----:B------:R-:W-:Y:S01]  /*1e20*/  FADD R26, R29, R26 ;  /* 0x0000001a1d1a7221 */ /* 0x000fe20000000000 */
[----:B--2---:R-:W-:Y:S01]  /*1e30*/  FADD R24, R21, R24 ;  /* 0x0000001815187221 */ /* 0x004fe20000000000 */
[----:B0-----:R-:W-:Y:S01]  /*1e40*/  FADD R25, R25, R20 ;  /* 0x0000001419197221 */ /* 0x001fe20000000000 */
[----:B------:R-:W-:Y:S02]  /*1e50*/  FMUL R20, R15, UR11 ;  /* 0x0000000b0f147c20 */ /* 0x000fe40008400000 */
[----:B------:R-:W-:Y:S01]  /*1e60*/  FADD R19, R19, R24 ;  /* 0x0000001813137221 */ /* 0x000fe20000000000 */
[----:B------:R-:W-:-:S04]  /*1e70*/  IMAD.WIDE R14, R2, 0x4, R4 ;  /* 0x00000004020e7825 */ /* 0x000fc800078e0204 */
[----:B------:R-:W-:Y:S01]  /*1e80*/  FMUL R25, R25, UR11 ;  /* 0x0000000b19197c20 */ /* 0x000fe20008400000 */
[----:B------:R-:W-:Y:S01]  /*1e90*/  FFMA R7, R7, UR10, R20 ;  /* 0x0000000a07077c23 */ /* 0x000fe20008000014 */
[----:B------:R-:W-:Y:S02]  /*1ea0*/  FADD R18, R18, R19 ;  /* 0x0000001312127221 */ /* 0x000fe40000000000 */
[----:B------:R-:W-:Y:S02]  /*1eb0*/  FFMA R25, R28, UR10, R25 ;  /* 0x0000000a1c197c23 */ /* 0x000fe40008000019 */
[----:B-1----:R-:W-:Y:S01]  /*1ec0*/  FFMA R7, R18, UR7, R7 ;  /* 0x0000000712077c23 */ /* 0x002fe20008000007 */
[----:B------:R-:W-:-:S04]  /*1ed0*/  IMAD.WIDE R18, R2, 0x4, R8 ;  /* 0x0000000402127825 */ /* 0x000fc800078e0208 */
[----:B------:R-:W-:Y:S01]  /*1ee0*/  FFMA R25, R26, UR7, R25 ;  /* 0x000000071a197c23 */ /* 0x000fe20008000019 */
[----:B------:R0:W-:Y:S04]  /*1ef0*/  STG.E desc[UR8][R12.64+0x4], R7 ;  /* 0x000004070c007986 */ /* 0x0001e8000c101908 */
[----:B------:R1:W-:Y:S01]  /*1f00*/  STG.E desc[UR8][R10.64+0x4], R25 ;  /* 0x000004190a007986 */ /* 0x0003e2000c101908 */
[----:B0-----:R-:W-:-:S07]  /*1f10*/  IMAD.WIDE R12, R0, 0x4, R10 ;  /* 0x00000004000c7825 */ /* 0x001fce00078e020a */
.L_x_70:
[----:B------:R-:W-:Y:S05]  /*1f20*/  BSYNC.RECONVERGENT B1 ;  /* 0x0000000000017941 */ /* 0x000fea0003800200 */
.L_x_69:
[----:B------:R-:W-:-:S13]  /*1f30*/  ISETP.NE.OR P0, PT, R6, R3, P0 ;  /* 0x000000030600720c */ /* 0x000fda0000705670 */
[----:B------:R-:W-:Y:S05]  /*1f40*/  @!P0 EXIT ;  /* 0x000000000000894d */ /* 0x000fea0003800000 */
.L_x_65:
[----:B------:R-:W-:Y:S05]  /*1f50*/  BSYNC.RECONVERGENT B0 ;  /* 0x0000000000007941 */ /* 0x000fea0003800200 */
.L_x_64:
[----:B0-----:R-:W-:Y:S01]  /*1f60*/  MOV R22, R14 ;  /* 0x0000000e00167202 */ /* 0x001fe20000000f00 */
[----:B------:R-:W-:Y:S01]  /*1f70*/  IMAD.WIDE R14, R2, 0x4, R14 ;  /* 0x00000004020e7825 */ /* 0x000fe200078e020e */
[----:B------:R-:W-:Y:S02]  /*1f80*/  MOV R24, R18 ;  /* 0x0000001200187202 */ /* 0x000fe40000000f00 */
[----:B------:R-:W-:Y:S01]  /*1f90*/  MOV R23, R16 ;  /* 0x0000001000177202 */ /* 0x000fe20000000f00 */
[----:B------:R-:W-:Y:S01]  /*1fa0*/  LDS R7, [R22+0x4] ;  /* 0x0000040016077984 */ /* 0x000fe20000000800 */
[----:B------:R-:W-:Y:S01]  /*1fb0*/  IADD3 R6, PT, PT, R6, 0x1, RZ ;  /* 0x0000000106067810 */ /* 0x000fe20007ffe0ff */
[----:B------:R-:W-:Y:S02]  /*1fc0*/  IMAD.WIDE R18, R2, 0x4, R18 ;  /* 0x0000000402127825 */ /* 0x000fe400078e0212 */
[----:B------:R-:W0:Y:S01]  /*1fd0*/  LDS R8, [R24+0x4] ;  /* 0x0000040018087984 */ /* 0x000e220000000800 */
[----:B------:R-:W-:Y:S01]  /*1fe0*/  ISETP.NE.AND P0, PT, R6, R3, PT ;  /* 0x000000030600720c */ /* 0x000fe20003f05270 */
[----:B------:R-:W-:-:S02]  /*1ff0*/  IMAD.WIDE R16, R2, 0x4, R16 ;  /* 0x0000000402107825 */ /* 0x000fc400078e0210 */
[----:B------:R-:W2:Y:S04]  /*2000*/  LDS R5, [R23+0x8] ;  /* 0x0000080017057984 */ /* 0x000ea80000000800 */
[----:B------:R-:W-:Y:S04]  /*2010*/  LDS R20, [R22+0x8] ;  /* 0x0000080016147984 */ /* 0x000fe80000000800 */
[----:B------:R-:W3:Y:S04]  /*2020*/  LDS R21, [R24+0x8] ;  /* 0x0000080018157984 */ /* 0x000ee80000000800 */
[----:B------:R-:W4:Y:S04]  /*2030*/  LDS R4, [R23] ;  /* 0x0000000017047984 */ /* 0x000f280000000800 */
[----:B-1----:R-:W1:Y:S04]  /*2040*/  LDS R11, [R22] ;  /* 0x00000000160b7984 */ /* 0x002e680000000800 */
[----:B------:R-:W5:Y:S04]  /*2050*/  LDS R10, [R24] ;  /* 0x00000000180a7984 */ /* 0x000f680000000800 */
[----:B------:R-:W5:Y:S01]  /*2060*/  LDS R9, [R23+0x4] ;  /* 0x0000040017097984 */ /* 0x000f620000000800 */
[----:B0-----:R-:W-:-:S04]  /*2070*/  FADD R8, R7, R8 ;  /* 0x0000000807087221 */ /* 0x001fc80000000000 */
[----:B--2---:R-:W-:Y:S01]  /*2080*/  FADD R5, R5, R8 ;  /* 0x0000000805057221 */ /* 0x004fe20000000000 */
[----:B---3--:R-:W-:-:S03]  /*2090*/  FADD R20, R20, R21 ;  /* 0x0000001514147221 */ /* 0x008fc60000000000 */
[----:B----4-:R-:W-:Y:S01]  /*20a0*/  FADD R4, R4, R5 ;  /* 0x0000000504047221 */ /* 0x010fe20000000000 */
[----:B-1----:R-:W-:-:S03]  /*20b0*/  FADD R11, R11, R20 ;  /* 0x000000140b0b7221 */ /* 0x002fc60000000000 */
[----:B------:R-:W-:Y:S01]  /*20c0*/  FMUL R4, R4, UR13 ;  /* 0x0000000d04047c20 */ /* 0x000fe20008400000 */
[----:B-----5:R-:W-:-:S03]  /*20d0*/  FADD R11, R10, R11 ;  /* 0x0000000b0a0b7221 */ /* 0x020fc60000000000 */
[----:B------:R-:W-:-:S04]  /*20e0*/  FFMA R4, R9, UR12, R4 ;  /* 0x0000000c09047c23 */ /* 0x000fc80008000004 */
[----:B------:R-:W-:-:S05]  /*20f0*/  FFMA R11, R11, UR14, R4 ;  /* 0x0000000e0b0b7c23 */ /* 0x000fca0008000004 */
[----:B------:R0:W-:Y:S02]  /*2100*/  STG.E desc[UR8][R12.64+0x4], R11 ;  /* 0x0000040b0c007986 */ /* 0x0001e4000c101908 */
[----:B0-----:R-:W-:Y:S01]  /*2110*/  IMAD.WIDE R12, R0, 0x4, R12 ;  /* 0x00000004000c7825 */ /* 0x001fe200078e020c */
[----:B------:R-:W-:Y:S06]  /*2120*/  @P0 BRA `(.L_x_64) ;  /* 0xfffffffc008c0947 */ /* 0x000fec000383ffff */
[----:B------:R-:W-:Y:S05]  /*2130*/  EXIT ;  /* 0x000000000000794d */ /* 0x000fea0003800000 */
.L_x_71:
        /* <DEDUP_REMOVED lines=12> */
.L_x_73:


//--------------------- .nv.shared._Z13StencilKernelIdEvPT_S1_iiS0_S0_S0_ --------------------------
	.section	.nv.shared._Z13StencilKernelIdEvPT_S1_iiS0_S0_S0_,"aw",@nobits
	.sectionflags	@""
	.align	16
	.zero		1024


//--------------------- .nv.shared.reserved.0     --------------------------
	.section	.nv.shared.reserved.0,"aw",@nobits
	.weak		__nv_reservedSMEM_offset_0_alias
	.size		__nv_reservedSMEM_offset_0_alias, 0, 64
	.other		__nv_reservedSMEM_offset_0_alias,@"STO_CUDA_RESERVED_SHARED STV_DEFAULT"
__nv_reservedSMEM_offset_0_alias:
	.zero		0
	.zero		64


//--------------------- .nv.shared._Z13StencilKernelIfEvPT_S1_iiS0_S0_S0_ --------------------------
	.section	.nv.shared._Z13StencilKernelIfEvPT_S1_iiS0_S0_S0_,"aw",@nobits
	.sectionflags	@""
	.align	16
	.zero		1024


//--------------------- .nv.constant0._Z13StencilKernelIdEvPT_S1_iiS0_S0_S0_ --------------------------
	.section	.nv.constant0._Z13StencilKernelIdEvPT_S1_iiS0_S0_S0_,"a",@progbits
	.sectionflags	@""
	.align	4
.nv.constant0._Z13StencilKernelIdEvPT_S1_iiS0_S0_S0_:
	.zero		944


//--------------------- .nv.constant0._Z13StencilKernelIfEvPT_S1_iiS0_S0_S0_ --------------------------
	.section	.nv.constant0._Z13StencilKernelIfEvPT_S1_iiS0_S0_S0_,"a",@progbits
	.sectionflags	@""
	.align	4
.nv.constant0._Z13StencilKernelIfEvPT_S1_iiS0_S0_S0_:
	.zero		932


//--------------------- SYMBOLS --------------------------

	.type		.nv.reservedSmem.offset0,@object
	.size		.nv.reservedSmem.offset0,0x4
	.type		.nv.reservedSmem.cap,@object
	.size		.nv.reservedSmem.cap,0x4
